	.target	sm_90a

	.elftype	@"ET_EXEC"


//--------------------- .note.nv.tkinfo           --------------------------
	.section	.note.nv.tkinfo,"",@"SHT_NOTE"
	.sectionflags	@"SHF_NOTE_NV_TKINFO"
	.tkinfo
        /*0018*/ 	.word	0x00000002
        /*0030*/ 	.string	""
        /*0030*/ 	.string	"ptxas"
        /*0030*/ 	.string	"Cuda compilation tools, release 13.0, V13.0.88"
        /*0030*/ 	.string	"Build cuda_13.0.r13.0/compiler.36424714_0"
        /*0030*/ 	.string	"-arch sm_90a -m 64 "



//--------------------- .note.nv.cuinfo           --------------------------
	.section	.note.nv.cuinfo,"",@"SHT_NOTE"
	.sectionflags	@"SHF_NOTE_NV_CUINFO"
        /*0018*/ 	.short	0x0002
        /*001a*/ 	.short	0x005a
        /*001c*/ 	.short	0x0082
	.zero		2


//--------------------- .nv.info                  --------------------------
	.section	.nv.info,"",@"SHT_CUDA_INFO"
	.align	4


	//----- nvinfo : EIATTR_REGCOUNT
	.align		4
        /*0000*/ 	.byte	0x04, 0x2f
        /*0002*/ 	.short	(.L_12 - .L_11)
	.align		4
.L_11:
        /*0004*/ 	.word	index@(_ZN7cutlass13device_kernelINS_4gemm6kernel13GemmUniversalIN4cute5tupleIJiiiiEEENS1_10collective13CollectiveMmaINS1_37MainloopSm90TmaGmmaWarpSpecializedFP8ILi4ENS5_IJNS4_1CILi1EEENSA_ILi2EEESB_EEENS1_35KernelTmaWarpSpecializedCooperativeEEENS5_IJNSA_ILi256EEENSA_ILi64EEENSA_ILi128EEEEEENS_12float_e4m3_tENS5_IJlSB_lEEESK_SL_NS4_8TiledMMAINS4_8MMA_AtomIJNS4_4SM904GMMA30MMA_64x64x32_F32E4M3E4M3_SS_TNILNSP_7ScaleInE1ELSR_1EEEEEENS4_6LayoutINS5_IJSC_SB_SB_EEENS5_IJSB_NSA_ILi0EEESW_EEEEENS5_IJNS4_10UnderscoreESZ_SZ_EEEEENS4_23SM90_TMA_LOAD_MULTICASTENS4_14ComposedLayoutINS4_7SwizzleILi3ELi4ELi3EEENS4_18smem_ptr_flag_bitsILi8EEENSU_INS5_IJNSA_ILi8EEESI_EEENS5_IJSI_SB_EEEEEEEvNS4_8identityENS4_13SM90_TMA_LOADES1C_vS1D_EENS_8epilogue10collective6detail29Sm90TmaWarpSpecializedAdapterINS1H_15DefaultEpilogueISK_SL_SL_NS1G_6thread17LinearCombinationISK_Li1EffLNS1L_9ScaleType4KindE0ELNS_15FloatRoundStyleE2ESK_EENS1_15EpilogueDefaultEEEEEvvEEEEvNT_6ParamsE)
        /*0008*/ 	.word	0x000000a8


	//----- nvinfo : EIATTR_FRAME_SIZE
	.align		4
.L_12:
        /*000c*/ 	.byte	0x04, 0x11
        /*000e*/ 	.short	(.L_14 - .L_13)
	.align		4
.L_13:
        /*0010*/ 	.word	index@(_ZN7cutlass13device_kernelINS_4gemm6kernel13GemmUniversalIN4cute5tupleIJiiiiEEENS1_10collective13CollectiveMmaINS1_37MainloopSm90TmaGmmaWarpSpecializedFP8ILi4ENS5_IJNS4_1CILi1EEENSA_ILi2EEESB_EEENS1_35KernelTmaWarpSpecializedCooperativeEEENS5_IJNSA_ILi256EEENSA_ILi64EEENSA_ILi128EEEEEENS_12float_e4m3_tENS5_IJlSB_lEEESK_SL_NS4_8TiledMMAINS4_8MMA_AtomIJNS4_4SM904GMMA30MMA_64x64x32_F32E4M3E4M3_SS_TNILNSP_7ScaleInE1ELSR_1EEEEEENS4_6LayoutINS5_IJSC_SB_SB_EEENS5_IJSB_NSA_ILi0EEESW_EEEEENS5_IJNS4_10UnderscoreESZ_SZ_EEEEENS4_23SM90_TMA_LOAD_MULTICASTENS4_14ComposedLayoutINS4_7SwizzleILi3ELi4ELi3EEENS4_18smem_ptr_flag_bitsILi8EEENSU_INS5_IJNSA_ILi8EEESI_EEENS5_IJSI_SB_EEEEEEEvNS4_8identityENS4_13SM90_TMA_LOADES1C_vS1D_EENS_8epilogue10collective6detail29Sm90TmaWarpSpecializedAdapterINS1H_15DefaultEpilogueISK_SL_SL_NS1G_6thread17LinearCombinationISK_Li1EffLNS1L_9ScaleType4KindE0ELNS_15FloatRoundStyleE2ESK_EENS1_15EpilogueDefaultEEEEEvvEEEEvNT_6ParamsE)
        /*0014*/ 	.word	0x00000000


	//----- nvinfo : EIATTR_MIN_STACK_SIZE
	.align		4
.L_14:
        /*0018*/ 	.byte	0x04, 0x12
        /*001a*/ 	.short	(.L_16 - .L_15)
	.align		4
.L_15:
        /*001c*/ 	.word	index@(_ZN7cutlass13device_kernelINS_4gemm6kernel13GemmUniversalIN4cute5tupleIJiiiiEEENS1_10collective13CollectiveMmaINS1_37MainloopSm90TmaGmmaWarpSpecializedFP8ILi4ENS5_IJNS4_1CILi1EEENSA_ILi2EEESB_EEENS1_35KernelTmaWarpSpecializedCooperativeEEENS5_IJNSA_ILi256EEENSA_ILi64EEENSA_ILi128EEEEEENS_12float_e4m3_tENS5_IJlSB_lEEESK_SL_NS4_8TiledMMAINS4_8MMA_AtomIJNS4_4SM904GMMA30MMA_64x64x32_F32E4M3E4M3_SS_TNILNSP_7ScaleInE1ELSR_1EEEEEENS4_6LayoutINS5_IJSC_SB_SB_EEENS5_IJSB_NSA_ILi0EEESW_EEEEENS5_IJNS4_10UnderscoreESZ_SZ_EEEEENS4_23SM90_TMA_LOAD_MULTICASTENS4_14ComposedLayoutINS4_7SwizzleILi3ELi4ELi3EEENS4_18smem_ptr_flag_bitsILi8EEENSU_INS5_IJNSA_ILi8EEESI_EEENS5_IJSI_SB_EEEEEEEvNS4_8identityENS4_13SM90_TMA_LOADES1C_vS1D_EENS_8epilogue10collective6detail29Sm90TmaWarpSpecializedAdapterINS1H_15DefaultEpilogueISK_SL_SL_NS1G_6thread17LinearCombinationISK_Li1EffLNS1L_9ScaleType4KindE0ELNS_15FloatRoundStyleE2ESK_EENS1_15EpilogueDefaultEEEEEvvEEEEvNT_6ParamsE)
        /*0020*/ 	.word	0x00000000
.L_16:


//--------------------- .nv.compat                --------------------------
	.section	.nv.compat,"",@"SHT_CUDA_COMPAT_INFO"
	.align	4
        /*0000*/ 	.byte	0x02, 0x09, 0x01, 0x00, 0x02, 0x02, 0x04, 0x00, 0x02, 0x05, 0x05, 0x00, 0x03, 0x07, 0x01, 0x01
        /*0010*/ 	.byte	0x02, 0x03, 0x01, 0x00, 0x02, 0x06, 0x01, 0x00, 0x04, 0x0b, 0x08, 0x00, 0x00, 0x00, 0x00, 0x00
        /*0020*/ 	.byte	0x00, 0x00, 0x00, 0x00


//--------------------- .nv.info._ZN7cutlass13device_kernelINS_4gemm6kernel13GemmUniversalIN4cute5tupleIJiiiiEEENS1_10collective13CollectiveMmaINS1_37MainloopSm90TmaGmmaWarpSpecializedFP8ILi4ENS5_IJNS4_1CILi1EEENSA_ILi2EEESB_EEENS1_35KernelTmaWarpSpecializedCooperativeEEENS5_IJNSA_ILi256EEENSA_ILi64EEENSA_ILi128EEEEEENS_12float_e4m3_tENS5_IJlSB_lEEESK_SL_NS4_8TiledMMAINS4_8MMA_AtomIJNS4_4SM904GMMA30MMA_64x64x32_F32E4M3E4M3_SS_TNILNSP_7ScaleInE1ELSR_1EEEEEENS4_6LayoutINS5_IJSC_SB_SB_EEENS5_IJSB_NSA_ILi0EEESW_EEEEENS5_IJNS4_10UnderscoreESZ_SZ_EEEEENS4_23SM90_TMA_LOAD_MULTICASTENS4_14ComposedLayoutINS4_7SwizzleILi3ELi4ELi3EEENS4_18smem_ptr_flag_bitsILi8EEENSU_INS5_IJNSA_ILi8EEESI_EEENS5_IJSI_SB_EEEEEEEvNS4_8identityENS4_13SM90_TMA_LOADES1C_vS1D_EENS_8epilogue10collective6detail29Sm90TmaWarpSpecializedAdapterINS1H_15DefaultEpilogueISK_SL_SL_NS1G_6thread17LinearCombinationISK_Li1EffLNS1L_9ScaleType4KindE0ELNS_15FloatRoundStyleE2ESK_EENS1_15EpilogueDefaultEEEEEvvEEEEvNT_6ParamsE --------------------------
	.section	.nv.info._ZN7cutlass13device_kernelINS_4gemm6kernel13GemmUniversalIN4cute5tupleIJiiiiEEENS1_10collective13CollectiveMmaINS1_37MainloopSm90TmaGmmaWarpSpecializedFP8ILi4ENS5_IJNS4_1CILi1EEENSA_ILi2EEESB_EEENS1_35KernelTmaWarpSpecializedCooperativeEEENS5_IJNSA_ILi256EEENSA_ILi64EEENSA_ILi128EEEEEENS_12float_e4m3_tENS5_IJlSB_lEEESK_SL_NS4_8TiledMMAINS4_8MMA_AtomIJNS4_4SM904GMMA30MMA_64x64x32_F32E4M3E4M3_SS_TNILNSP_7ScaleInE1ELSR_1EEEEEENS4_6LayoutINS5_IJSC_SB_SB_EEENS5_IJSB_NSA_ILi0EEESW_EEEEENS5_IJNS4_10UnderscoreESZ_SZ_EEEEENS4_23SM90_TMA_LOAD_MULTICASTENS4_14ComposedLayoutINS4_7SwizzleILi3ELi4ELi3EEENS4_18smem_ptr_flag_bitsILi8EEENSU_INS5_IJNSA_ILi8EEESI_EEENS5_IJSI_SB_EEEEEEEvNS4_8identityENS4_13SM90_TMA_LOADES1C_vS1D_EENS_8epilogue10collective6detail29Sm90TmaWarpSpecializedAdapterINS1H_15DefaultEpilogueISK_SL_SL_NS1G_6thread17LinearCombinationISK_Li1EffLNS1L_9ScaleType4KindE0ELNS_15FloatRoundStyleE2ESK_EENS1_15EpilogueDefaultEEEEEvvEEEEvNT_6ParamsE,"",@"SHT_CUDA_INFO"
	.sectionflags	@""
	.align	4


	//----- nvinfo : EIATTR_CUDA_API_VERSION
	.align		4
        /*0000*/ 	.byte	0x04, 0x37
        /*0002*/ 	.short	(.L_18 - .L_17)
.L_17:
        /*0004*/ 	.word	0x00000082


	//----- nvinfo : EIATTR_KPARAM_INFO
	.align		4
.L_18:
        /*0008*/ 	.byte	0x04, 0x17
        /*000a*/ 	.short	(.L_20 - .L_19)
.L_19:
        /*000c*/ 	.word	0x00000000
        /*0010*/ 	.short	0x0000
        /*0012*/ 	.short	0x0070
        /*0014*/ 	.byte	0x00, 0xf0, 0x01, 0x10


	//----- nvinfo : EIATTR_SPARSE_MMA_MASK
	.align		4
.L_20:
        /*0018*/ 	.byte	0x03, 0x50
        /*001a*/ 	.short	0x0000


	//----- nvinfo : EIATTR_MAXREG_COUNT
	.align		4
        /*001c*/ 	.byte	0x03, 0x1b
        /*001e*/ 	.short	0x00a8


	//----- nvinfo : EIATTR_NUM_BARRIERS
	.align		4
        /*0020*/ 	.byte	0x02, 0x4c
        /*0022*/ 	.byte	0x01
	.zero		1


	//----- nvinfo : EIATTR_MERCURY_ISA_VERSION
	.align		4
        /*0024*/ 	.byte	0x03, 0x5f
        /*0026*/ 	.short	0x0101


	//----- nvinfo : EIATTR_INT_WARP_WIDE_INSTR_OFFSETS
	.align		4
        /*0028*/ 	.byte	0x04, 0x31
        /*002a*/ 	.short	(.L_22 - .L_21)


	//   ....[0]....
.L_21:
        /*002c*/ 	.word	0x00000440


	//   ....[1]....
        /*0030*/ 	.word	0x00000460


	//   ....[2]....
        /*0034*/ 	.word	0x00000630


	//   ....[3]....
        /*0038*/ 	.word	0x00003010


	//----- nvinfo : EIATTR_COOP_GROUP_MASK_REGIDS
	.align		4
.L_22:
        /*003c*/ 	.byte	0x04, 0x29
        /*003e*/ 	.short	(.L_24 - .L_23)


	//   ....[0]....
.L_23:
        /*0040*/ 	.word	0xffffffff


	//   ....[1]....
        /*0044*/ 	.word	0xffffffff


	//   ....[2]....
        /*0048*/ 	.word	0xffffffff


	//   ....[3]....
        /*004c*/ 	.word	0xffffffff


	//   ....[4]....
        /*0050*/ 	.word	0xffffffff


	//   ....[5]....
        /*0054*/ 	.word	0xffffffff


	//----- nvinfo : EIATTR_COOP_GROUP_INSTR_OFFSETS
	.align		4
.L_24:
        /*0058*/ 	.byte	0x04, 0x28
        /*005a*/ 	.short	(.L_26 - .L_25)


	//   ....[0]....
.L_25:
        /*005c*/ 	.word	0x00000060


	//   ....[1]....
        /*0060*/ 	.word	0x00000070


	//   ....[2]....
        /*0064*/ 	.word	0x00000130


	//   ....[3]....
        /*0068*/ 	.word	0x000002c0


	//   ....[4]....
        /*006c*/ 	.word	0x00000770


	//   ....[5]....
        /*0070*/ 	.word	0x000011f0


	//----- nvinfo : EIATTR_REG_RECONFIG
	.align		4
.L_26:
        /*0074*/ 	.byte	0x01, 0x54
	.zero		2


	//----- nvinfo : EIATTR_MBARRIER_INSTR_OFFSETS
	.align		4
        /*0078*/ 	.byte	0x04, 0x39
        /*007a*/ 	.short	(.L_28 - .L_27)


	//   ....[0]....
.L_27:
        /*007c*/ 	.word	0x00000230
        /*0080*/ 	.word	0x000000ff
        /*0084*/ 	.word	0x00000000
        /*0088*/ 	.short	0x0100
        /*008a*/ 	.byte	0x08
	.zero		1


	//   ....[1]....
        /*008c*/ 	.word	0x00000240
        /*0090*/ 	.word	0x000000ff
        /*0094*/ 	.word	0x00000020
        /*0098*/ 	.short	0x0100
        /*009a*/ 	.byte	0x08
	.zero		1


	//   ....[2]....
        /*009c*/ 	.word	0x00000250
        /*00a0*/ 	.word	0x000000ff
        /*00a4*/ 	.word	0x00000008
        /*00a8*/ 	.short	0x0100
        /*00aa*/ 	.byte	0x08
	.zero		1


	//   ....[3]....
        /*00ac*/ 	.word	0x00000260
        /*00b0*/ 	.word	0x000000ff
        /*00b4*/ 	.word	0x00000028
        /*00b8*/ 	.short	0x0100
        /*00ba*/ 	.byte	0x08
	.zero		1


	//   ....[4]....
        /*00bc*/ 	.word	0x00000270
        /*00c0*/ 	.word	0x000000ff
        /*00c4*/ 	.word	0x00000010
        /*00c8*/ 	.short	0x0100
        /*00ca*/ 	.byte	0x08
	.zero		1


	//   ....[5]....
        /*00cc*/ 	.word	0x00000280
        /*00d0*/ 	.word	0x000000ff
        /*00d4*/ 	.word	0x00000030
        /*00d8*/ 	.short	0x0100
        /*00da*/ 	.byte	0x08
	.zero		1


	//   ....[6]....
        /*00dc*/ 	.word	0x00000290
        /*00e0*/ 	.word	0x000000ff
        /*00e4*/ 	.word	0x00000018
        /*00e8*/ 	.short	0x0100
        /*00ea*/ 	.byte	0x08
	.zero		1


	//   ....[7]....
        /*00ec*/ 	.word	0x000002a0
        /*00f0*/ 	.word	0x000000ff
        /*00f4*/ 	.word	0x00000038
        /*00f8*/ 	.short	0x0100
        /*00fa*/ 	.byte	0x08
	.zero		1


	//   ....[8]....
        /*00fc*/ 	.word	0x000006d0
        /*0100*/ 	.word	0x000000ff
        /*0104*/ 	.word	0x00000050
        /*0108*/ 	.short	0x0100
        /*010a*/ 	.byte	0x06
	.zero		1


	//   ....[9]....
        /*010c*/ 	.word	0x00000720
        /*0110*/ 	.word	0x000000ff
        /*0114*/ 	.word	0x00000058
        /*0118*/ 	.short	0x0100
        /*011a*/ 	.byte	0x06
	.zero		1


	//   ....[10]....
        /*011c*/ 	.word	0x00001710
        /*0120*/ 	.word	0x000000ff
        /*0124*/ 	.word	0x00000000
        /*0128*/ 	.short	0x010a
        /*012a*/ 	.byte	0x06
	.zero		1


	//   ....[11]....
        /*012c*/ 	.word	0x00001750
        /*0130*/ 	.word	0x000000ff
        /*0134*/ 	.word	0x00000000
        /*0138*/ 	.short	0x010a
        /*013a*/ 	.byte	0x06
	.zero		1


	//   ....[12]....
        /*013c*/ 	.word	0x00002230
        /*0140*/ 	.word	0x000000ff
        /*0144*/ 	.word	0x00000000
        /*0148*/ 	.short	0x010a
        /*014a*/ 	.byte	0x0d
	.zero		1


	//   ....[13]....
        /*014c*/ 	.word	0x00002270
        /*0150*/ 	.word	0x000000ff
        /*0154*/ 	.word	0x00000000
        /*0158*/ 	.short	0x010a
        /*015a*/ 	.byte	0x0d
	.zero		1


	//   ....[14]....
        /*015c*/ 	.word	0x00002a60
        /*0160*/ 	.word	0x0000000e
        /*0164*/ 	.word	0x00000000
        /*0168*/ 	.short	0x0101
        /*016a*/ 	.byte	0x3f
	.zero		1


	//   ....[15]....
        /*016c*/ 	.word	0x000030c0
        /*0170*/ 	.word	0x0000000c
        /*0174*/ 	.word	0x00000000
        /*0178*/ 	.short	0x0101
        /*017a*/ 	.byte	0x3f
	.zero		1


	//   ....[16]....
        /*017c*/ 	.word	0x00008b30
        /*0180*/ 	.word	0x00000014
        /*0184*/ 	.word	0x00000020
        /*0188*/ 	.short	0x010a
        /*018a*/ 	.byte	0x3f
	.zero		1


	//   ....[17]....
        /*018c*/ 	.word	0x00008ee0
        /*0190*/ 	.word	0x00000006
        /*0194*/ 	.word	0x00000058
        /*0198*/ 	.short	0x0101
        /*019a*/ 	.byte	0x3f
	.zero		1


	//   ....[18]....
        /*019c*/ 	.word	0x000095e0
        /*01a0*/ 	.word	0x00000005
        /*01a4*/ 	.word	0x00000000
        /*01a8*/ 	.short	0x010a
        /*01aa*/ 	.byte	0x3f
	.zero		1


	//   ....[19]....
        /*01ac*/ 	.word	0x00009660
        /*01b0*/ 	.word	0x00000007
        /*01b4*/ 	.word	0x00000000
        /*01b8*/ 	.short	0x010a
        /*01ba*/ 	.byte	0x3f
	.zero		1


	//   ....[20]....
        /*01bc*/ 	.word	0x000096f0
        /*01c0*/ 	.word	0x00000006
        /*01c4*/ 	.word	0x00000000
        /*01c8*/ 	.short	0x010a
        /*01ca*/ 	.byte	0x3f
	.zero		1


	//   ....[21]....
        /*01cc*/ 	.word	0x00009780
        /*01d0*/ 	.word	0x00000003
        /*01d4*/ 	.word	0x00000000
        /*01d8*/ 	.short	0x010a
        /*01da*/ 	.byte	0x3f
	.zero		1


	//   ....[22]....
        /*01dc*/ 	.word	0x000097f0
        /*01e0*/ 	.word	0x0000000c
        /*01e4*/ 	.word	0x00000000
        /*01e8*/ 	.short	0x010a
        /*01ea*/ 	.byte	0x3f
	.zero		1


	//   ....[23]....
        /*01ec*/ 	.word	0x00009850
        /*01f0*/ 	.word	0x0000000e
        /*01f4*/ 	.word	0x00000000
        /*01f8*/ 	.short	0x010a
        /*01fa*/ 	.byte	0x3f
	.zero		1


	//   ....[24]....
        /*01fc*/ 	.word	0x00009920
        /*0200*/ 	.word	0x00000014
        /*0204*/ 	.word	0x00000020
        /*0208*/ 	.short	0x010a
        /*020a*/ 	.byte	0x3f
	.zero		1


	//   ....[25]....
        /*020c*/ 	.word	0x000099f0
        /*0210*/ 	.word	0x00000005
        /*0214*/ 	.word	0x00000000
        /*0218*/ 	.short	0x010a
        /*021a*/ 	.byte	0x3f
	.zero		1


	//   ....[26]....
        /*021c*/ 	.word	0x00009a40
        /*0220*/ 	.word	0x00000007
        /*0224*/ 	.word	0x00000000
        /*0228*/ 	.short	0x010a
        /*022a*/ 	.byte	0x3f
	.zero		1


	//   ....[27]....
        /*022c*/ 	.word	0x00009a90
        /*0230*/ 	.word	0x00000006
        /*0234*/ 	.word	0x00000000
        /*0238*/ 	.short	0x010a
        /*023a*/ 	.byte	0x3f
	.zero		1


	//----- nvinfo : EIATTR_NUM_MBARRIERS
	.align		4
.L_28:
        /*023c*/ 	.byte	0x03, 0x38
        /*023e*/ 	.short	0x000a


	//----- nvinfo : EIATTR_EXIT_INSTR_OFFSETS
	.align		4
        /*0240*/ 	.byte	0x04, 0x1c
        /*0242*/ 	.short	(.L_30 - .L_29)


	//   ....[0]....
.L_29:
        /*0244*/ 	.word	0x000008d0


	//   ....[1]....
        /*0248*/ 	.word	0x000010c0


	//   ....[2]....
        /*024c*/ 	.word	0x00008260


	//   ....[3]....
        /*0250*/ 	.word	0x000087b0


	//   ....[4]....
        /*0254*/ 	.word	0x000097d0


	//----- nvinfo : EIATTR_MAX_THREADS
	.align		4
.L_30:
        /*0258*/ 	.byte	0x04, 0x05
        /*025a*/ 	.short	(.L_32 - .L_31)
.L_31:
        /*025c*/ 	.word	0x00000180
        /*0260*/ 	.word	0x00000001
        /*0264*/ 	.word	0x00000001


	//----- nvinfo : EIATTR_CRS_STACK_SIZE
	.align		4
.L_32:
        /*0268*/ 	.byte	0x04, 0x1e
        /*026a*/ 	.short	(.L_34 - .L_33)
.L_33:
        /*026c*/ 	.word	0x00000000


	//----- nvinfo : EIATTR_CBANK_PARAM_SIZE
	.align		4
.L_34:
        /*0270*/ 	.byte	0x03, 0x19
        /*0272*/ 	.short	0x0470


	//----- nvinfo : EIATTR_PARAM_CBANK
	.align		4
        /*0274*/ 	.byte	0x04, 0x0a
        /*0276*/ 	.short	(.L_36 - .L_35)
	.align		4
.L_35:
        /*0278*/ 	.word	index@(.nv.constant0._ZN7cutlass13device_kernelINS_4gemm6kernel13GemmUniversalIN4cute5tupleIJiiiiEEENS1_10collective13CollectiveMmaINS1_37MainloopSm90TmaGmmaWarpSpecializedFP8ILi4ENS5_IJNS4_1CILi1EEENSA_ILi2EEESB_EEENS1_35KernelTmaWarpSpecializedCooperativeEEENS5_IJNSA_ILi256EEENSA_ILi64EEENSA_ILi128EEEEEENS_12float_e4m3_tENS5_IJlSB_lEEESK_SL_NS4_8TiledMMAINS4_8MMA_AtomIJNS4_4SM904GMMA30MMA_64x64x32_F32E4M3E4M3_SS_TNILNSP_7ScaleInE1ELSR_1EEEEEENS4_6LayoutINS5_IJSC_SB_SB_EEENS5_IJSB_NSA_ILi0EEESW_EEEEENS5_IJNS4_10UnderscoreESZ_SZ_EEEEENS4_23SM90_TMA_LOAD_MULTICASTENS4_14ComposedLayoutINS4_7SwizzleILi3ELi4ELi3EEENS4_18smem_ptr_flag_bitsILi8EEENSU_INS5_IJNSA_ILi8EEESI_EEENS5_IJSI_SB_EEEEEEEvNS4_8identityENS4_13SM90_TMA_LOADES1C_vS1D_EENS_8epilogue10collective6detail29Sm90TmaWarpSpecializedAdapterINS1H_15DefaultEpilogueISK_SL_SL_NS1G_6thread17LinearCombinationISK_Li1EffLNS1L_9ScaleType4KindE0ELNS_15FloatRoundStyleE2ESK_EENS1_15EpilogueDefaultEEEEEvvEEEEvNT_6ParamsE)
        /*027c*/ 	.short	0x0210
        /*027e*/ 	.short	0x0470


	//----- nvinfo : EIATTR_SW_WAR
	.align		4
.L_36:
        /*0280*/ 	.byte	0x04, 0x36
        /*0282*/ 	.short	(.L_38 - .L_37)
.L_37:
        /*0284*/ 	.word	0x00000008
.L_38:


//--------------------- .nv.callgraph             --------------------------
	.section	.nv.callgraph,"",@"SHT_CUDA_CALLGRAPH"
	.align	4
	.sectionentsize	8
	.align		4
        /*0000*/ 	.word	0x00000000
	.align		4
        /*0004*/ 	.word	0xffffffff
	.align		4
        /*0008*/ 	.word	0x00000000
	.align		4
        /*000c*/ 	.word	0xfffffffe
	.align		4
        /*0010*/ 	.word	0x00000000
	.align		4
        /*0014*/ 	.word	0xfffffffd
	.align		4
        /*0018*/ 	.word	0x00000000
	.align		4
        /*001c*/ 	.word	0xfffffffc


//--------------------- .nv.constant4             --------------------------
	.section	.nv.constant4,"a",@progbits
	.align	8
	.align		8
.nv.constant4:
        /*0000*/ 	.dword	_ZN39_INTERNAL_187b9496_4_k_cu_b0ef0b32_44664cuda3std3__45__cpo5beginE
	.align		8
        /*0008*/ 	.dword	_ZN39_INTERNAL_187b9496_4_k_cu_b0ef0b32_44664cuda3std3__45__cpo3endE
	.align		8
        /*0010*/ 	.dword	_ZN39_INTERNAL_187b9496_4_k_cu_b0ef0b32_44664cuda3std3__45__cpo6cbeginE
	.align		8
        /*0018*/ 	.dword	_ZN39_INTERNAL_187b9496_4_k_cu_b0ef0b32_44664cuda3std3__45__cpo4cendE
	.align		8
        /*0020*/ 	.dword	_ZN39_INTERNAL_187b9496_4_k_cu_b0ef0b32_44664cuda3std3__441_GLOBAL__N__187b9496_4_k_cu_b0ef0b32_44666ignoreE
	.align		8
        /*0028*/ 	.dword	_ZN39_INTERNAL_187b9496_4_k_cu_b0ef0b32_44664cuda3std3__419piecewise_constructE
	.align		8
        /*0030*/ 	.dword	_ZN39_INTERNAL_187b9496_4_k_cu_b0ef0b32_44664cuda3std3__48in_placeE
	.align		8
        /*0038*/ 	.dword	_ZN39_INTERNAL_187b9496_4_k_cu_b0ef0b32_44664cuda3std6ranges3__45__cpo4swapE
	.align		8
        /*0040*/ 	.dword	_ZN39_INTERNAL_187b9496_4_k_cu_b0ef0b32_44664cuda3std6ranges3__45__cpo9iter_moveE
	.align		8
        /*0048*/ 	.dword	_ZN39_INTERNAL_187b9496_4_k_cu_b0ef0b32_44664cute7productE
	.align		8
        /*0050*/ 	.dword	_ZN39_INTERNAL_187b9496_4_k_cu_b0ef0b32_44664cute1_E


//--------------------- .text._ZN7cutlass13device_kernelINS_4gemm6kernel13GemmUniversalIN4cute5tupleIJiiiiEEENS1_10collective13CollectiveMmaINS1_37MainloopSm90TmaGmmaWarpSpecializedFP8ILi4ENS5_IJNS4_1CILi1EEENSA_ILi2EEESB_EEENS1_35KernelTmaWarpSpecializedCooperativeEEENS5_IJNSA_ILi256EEENSA_ILi64EEENSA_ILi128EEEEEENS_12float_e4m3_tENS5_IJlSB_lEEESK_SL_NS4_8TiledMMAINS4_8MMA_AtomIJNS4_4SM904GMMA30MMA_64x64x32_F32E4M3E4M3_SS_TNILNSP_7ScaleInE1ELSR_1EEEEEENS4_6LayoutINS5_IJSC_SB_SB_EEENS5_IJSB_NSA_ILi0EEESW_EEEEENS5_IJNS4_10UnderscoreESZ_SZ_EEEEENS4_23SM90_TMA_LOAD_MULTICASTENS4_14ComposedLayoutINS4_7SwizzleILi3ELi4ELi3EEENS4_18smem_ptr_flag_bitsILi8EEENSU_INS5_IJNSA_ILi8EEESI_EEENS5_IJSI_SB_EEEEEEEvNS4_8identityENS4_13SM90_TMA_LOADES1C_vS1D_EENS_8epilogue10collective6detail29Sm90TmaWarpSpecializedAdapterINS1H_15DefaultEpilogueISK_SL_SL_NS1G_6thread17LinearCombinationISK_Li1EffLNS1L_9ScaleType4KindE0ELNS_15FloatRoundStyleE2ESK_EENS1_15EpilogueDefaultEEEEEvvEEEEvNT_6ParamsE --------------------------
	.section	.text._ZN7cutlass13device_kernelINS_4gemm6kernel13GemmUniversalIN4cute5tupleIJiiiiEEENS1_10collective13CollectiveMmaINS1_37MainloopSm90TmaGmmaWarpSpecializedFP8ILi4ENS5_IJNS4_1CILi1EEENSA_ILi2EEESB_EEENS1_35KernelTmaWarpSpecializedCooperativeEEENS5_IJNSA_ILi256EEENSA_ILi64EEENSA_ILi128EEEEEENS_12float_e4m3_tENS5_IJlSB_lEEESK_SL_NS4_8TiledMMAINS4_8MMA_AtomIJNS4_4SM904GMMA30MMA_64x64x32_F32E4M3E4M3_SS_TNILNSP_7ScaleInE1ELSR_1EEEEEENS4_6LayoutINS5_IJSC_SB_SB_EEENS5_IJSB_NSA_ILi0EEESW_EEEEENS5_IJNS4_10UnderscoreESZ_SZ_EEEEENS4_23SM90_TMA_LOAD_MULTICASTENS4_14ComposedLayoutINS4_7SwizzleILi3ELi4ELi3EEENS4_18smem_ptr_flag_bitsILi8EEENSU_INS5_IJNSA_ILi8EEESI_EEENS5_IJSI_SB_EEEEEEEvNS4_8identityENS4_13SM90_TMA_LOADES1C_vS1D_EENS_8epilogue10collective6detail29Sm90TmaWarpSpecializedAdapterINS1H_15DefaultEpilogueISK_SL_SL_NS1G_6thread17LinearCombinationISK_Li1EffLNS1L_9ScaleType4KindE0ELNS_15FloatRoundStyleE2ESK_EENS1_15EpilogueDefaultEEEEEvvEEEEvNT_6ParamsE,"ax",@progbits
	.align	128
.text._ZN7cutlass13device_kernelINS_4gemm6kernel13GemmUniversalIN4cute5tupleIJiiiiEEENS1_10collective13CollectiveMmaINS1_37MainloopSm90TmaGmmaWarpSpecializedFP8ILi4ENS5_IJNS4_1CILi1EEENSA_ILi2EEESB_EEENS1_35KernelTmaWarpSpecializedCooperativeEEENS5_IJNSA_ILi256EEENSA_ILi64EEENSA_ILi128EEEEEENS_12float_e4m3_tENS5_IJlSB_lEEESK_SL_NS4_8TiledMMAINS4_8MMA_AtomIJNS4_4SM904GMMA30MMA_64x64x32_F32E4M3E4M3_SS_TNILNSP_7ScaleInE1ELSR_1EEEEEENS4_6LayoutINS5_IJSC_SB_SB_EEENS5_IJSB_NSA_ILi0EEESW_EEEEENS5_IJNS4_10UnderscoreESZ_SZ_EEEEENS4_23SM90_TMA_LOAD_MULTICASTENS4_14ComposedLayoutINS4_7SwizzleILi3ELi4ELi3EEENS4_18smem_ptr_flag_bitsILi8EEENSU_INS5_IJNSA_ILi8EEESI_EEENS5_IJSI_SB_EEEEEEEvNS4_8identityENS4_13SM90_TMA_LOADES1C_vS1D_EENS_8epilogue10collective6detail29Sm90TmaWarpSpecializedAdapterINS1H_15DefaultEpilogueISK_SL_SL_NS1G_6thread17LinearCombinationISK_Li1EffLNS1L_9ScaleType4KindE0ELNS_15FloatRoundStyleE2ESK_EENS1_15EpilogueDefaultEEEEEvvEEEEvNT_6ParamsE:
        .type           _ZN7cutlass13device_kernelINS_4gemm6kernel13GemmUniversalIN4cute5tupleIJiiiiEEENS1_10collective13CollectiveMmaINS1_37MainloopSm90TmaGmmaWarpSpecializedFP8ILi4ENS5_IJNS4_1CILi1EEENSA_ILi2EEESB_EEENS1_35KernelTmaWarpSpecializedCooperativeEEENS5_IJNSA_ILi256EEENSA_ILi64EEENSA_ILi128EEEEEENS_12float_e4m3_tENS5_IJlSB_lEEESK_SL_NS4_8TiledMMAINS4_8MMA_AtomIJNS4_4SM904GMMA30MMA_64x64x32_F32E4M3E4M3_SS_TNILNSP_7ScaleInE1ELSR_1EEEEEENS4_6LayoutINS5_IJSC_SB_SB_EEENS5_IJSB_NSA_ILi0EEESW_EEEEENS5_IJNS4_10UnderscoreESZ_SZ_EEEEENS4_23SM90_TMA_LOAD_MULTICASTENS4_14ComposedLayoutINS4_7SwizzleILi3ELi4ELi3EEENS4_18smem_ptr_flag_bitsILi8EEENSU_INS5_IJNSA_ILi8EEESI_EEENS5_IJSI_SB_EEEEEEEvNS4_8identityENS4_13SM90_TMA_LOADES1C_vS1D_EENS_8epilogue10collective6detail29Sm90TmaWarpSpecializedAdapterINS1H_15DefaultEpilogueISK_SL_SL_NS1G_6thread17LinearCombinationISK_Li1EffLNS1L_9ScaleType4KindE0ELNS_15FloatRoundStyleE2ESK_EENS1_15EpilogueDefaultEEEEEvvEEEEvNT_6ParamsE,@function
        .size           _ZN7cutlass13device_kernelINS_4gemm6kernel13GemmUniversalIN4cute5tupleIJiiiiEEENS1_10collective13CollectiveMmaINS1_37MainloopSm90TmaGmmaWarpSpecializedFP8ILi4ENS5_IJNS4_1CILi1EEENSA_ILi2EEESB_EEENS1_35KernelTmaWarpSpecializedCooperativeEEENS5_IJNSA_ILi256EEENSA_ILi64EEENSA_ILi128EEEEEENS_12float_e4m3_tENS5_IJlSB_lEEESK_SL_NS4_8TiledMMAINS4_8MMA_AtomIJNS4_4SM904GMMA30MMA_64x64x32_F32E4M3E4M3_SS_TNILNSP_7ScaleInE1ELSR_1EEEEEENS4_6LayoutINS5_IJSC_SB_SB_EEENS5_IJSB_NSA_ILi0EEESW_EEEEENS5_IJNS4_10UnderscoreESZ_SZ_EEEEENS4_23SM90_TMA_LOAD_MULTICASTENS4_14ComposedLayoutINS4_7SwizzleILi3ELi4ELi3EEENS4_18smem_ptr_flag_bitsILi8EEENSU_INS5_IJNSA_ILi8EEESI_EEENS5_IJSI_SB_EEEEEEEvNS4_8identityENS4_13SM90_TMA_LOADES1C_vS1D_EENS_8epilogue10collective6detail29Sm90TmaWarpSpecializedAdapterINS1H_15DefaultEpilogueISK_SL_SL_NS1G_6thread17LinearCombinationISK_Li1EffLNS1L_9ScaleType4KindE0ELNS_15FloatRoundStyleE2ESK_EENS1_15EpilogueDefaultEEEEEvvEEEEvNT_6ParamsE,(.L_x_204 - _ZN7cutlass13device_kernelINS_4gemm6kernel13GemmUniversalIN4cute5tupleIJiiiiEEENS1_10collective13CollectiveMmaINS1_37MainloopSm90TmaGmmaWarpSpecializedFP8ILi4ENS5_IJNS4_1CILi1EEENSA_ILi2EEESB_EEENS1_35KernelTmaWarpSpecializedCooperativeEEENS5_IJNSA_ILi256EEENSA_ILi64EEENSA_ILi128EEEEEENS_12float_e4m3_tENS5_IJlSB_lEEESK_SL_NS4_8TiledMMAINS4_8MMA_AtomIJNS4_4SM904GMMA30MMA_64x64x32_F32E4M3E4M3_SS_TNILNSP_7ScaleInE1ELSR_1EEEEEENS4_6LayoutINS5_IJSC_SB_SB_EEENS5_IJSB_NSA_ILi0EEESW_EEEEENS5_IJNS4_10UnderscoreESZ_SZ_EEEEENS4_23SM90_TMA_LOAD_MULTICASTENS4_14ComposedLayoutINS4_7SwizzleILi3ELi4ELi3EEENS4_18smem_ptr_flag_bitsILi8EEENSU_INS5_IJNSA_ILi8EEESI_EEENS5_IJSI_SB_EEEEEEEvNS4_8identityENS4_13SM90_TMA_LOADES1C_vS1D_EENS_8epilogue10collective6detail29Sm90TmaWarpSpecializedAdapterINS1H_15DefaultEpilogueISK_SL_SL_NS1G_6thread17LinearCombinationISK_Li1EffLNS1L_9ScaleType4KindE0ELNS_15FloatRoundStyleE2ESK_EENS1_15EpilogueDefaultEEEEEvvEEEEvNT_6ParamsE)
        .other          _ZN7cutlass13device_kernelINS_4gemm6kernel13GemmUniversalIN4cute5tupleIJiiiiEEENS1_10collective13CollectiveMmaINS1_37MainloopSm90TmaGmmaWarpSpecializedFP8ILi4ENS5_IJNS4_1CILi1EEENSA_ILi2EEESB_EEENS1_35KernelTmaWarpSpecializedCooperativeEEENS5_IJNSA_ILi256EEENSA_ILi64EEENSA_ILi128EEEEEENS_12float_e4m3_tENS5_IJlSB_lEEESK_SL_NS4_8TiledMMAINS4_8MMA_AtomIJNS4_4SM904GMMA30MMA_64x64x32_F32E4M3E4M3_SS_TNILNSP_7ScaleInE1ELSR_1EEEEEENS4_6LayoutINS5_IJSC_SB_SB_EEENS5_IJSB_NSA_ILi0EEESW_EEEEENS5_IJNS4_10UnderscoreESZ_SZ_EEEEENS4_23SM90_TMA_LOAD_MULTICASTENS4_14ComposedLayoutINS4_7SwizzleILi3ELi4ELi3EEENS4_18smem_ptr_flag_bitsILi8EEENSU_INS5_IJNSA_ILi8EEESI_EEENS5_IJSI_SB_EEEEEEEvNS4_8identityENS4_13SM90_TMA_LOADES1C_vS1D_EENS_8epilogue10collective6detail29Sm90TmaWarpSpecializedAdapterINS1H_15DefaultEpilogueISK_SL_SL_NS1G_6thread17LinearCombinationISK_Li1EffLNS1L_9ScaleType4KindE0ELNS_15FloatRoundStyleE2ESK_EENS1_15EpilogueDefaultEEEEEvvEEEEvNT_6ParamsE,@"STO_CUDA_ENTRY STV_DEFAULT"
_ZN7cutlass13device_kernelINS_4gemm6kernel13GemmUniversalIN4cute5tupleIJiiiiEEENS1_10collective13CollectiveMmaINS1_37MainloopSm90TmaGmmaWarpSpecializedFP8ILi4ENS5_IJNS4_1CILi1EEENSA_ILi2EEESB_EEENS1_35KernelTmaWarpSpecializedCooperativeEEENS5_IJNSA_ILi256EEENSA_ILi64EEENSA_ILi128EEEEEENS_12float_e4m3_tENS5_IJlSB_lEEESK_SL_NS4_8TiledMMAINS4_8MMA_AtomIJNS4_4SM904GMMA30MMA_64x64x32_F32E4M3E4M3_SS_TNILNSP_7ScaleInE1ELSR_1EEEEEENS4_6LayoutINS5_IJSC_SB_SB_EEENS5_IJSB_NSA_ILi0EEESW_EEEEENS5_IJNS4_10UnderscoreESZ_SZ_EEEEENS4_23SM90_TMA_LOAD_MULTICASTENS4_14ComposedLayoutINS4_7SwizzleILi3ELi4ELi3EEENS4_18smem_ptr_flag_bitsILi8EEENSU_INS5_IJNSA_ILi8EEESI_EEENS5_IJSI_SB_EEEEEEEvNS4_8identityENS4_13SM90_TMA_LOADES1C_vS1D_EENS_8epilogue10collective6detail29Sm90TmaWarpSpecializedAdapterINS1H_15DefaultEpilogueISK_SL_SL_NS1G_6thread17LinearCombinationISK_Li1EffLNS1L_9ScaleType4KindE0ELNS_15FloatRoundStyleE2ESK_EENS1_15EpilogueDefaultEEEEEvvEEEEvNT_6ParamsE:
[----:B------:R-:W-:Y:S01]  /*0000*/  LDC R1, c[0x0][0x28] ;  /* 0x00000a00ff017b82 */ /* 0x000fe20000000800 */
[----:B------:R-:W0:Y:S01]  /*0010*/  S2R R0, SR_TID.X ;  /* 0x0000000000007919 */ /* 0x000e220000002100 */
[----:B------:R-:W-:Y:S01]  /*0020*/  ELECT P0, URZ, PT ;  /* 0x00000000003f782f */ /* 0x000fe20003800000 */
[----:B------:R-:W-:Y:S01]  /*0030*/  BSSY B0, `(.L_x_0) ;  /* 0x000000f000007945 */ /* 0x000fe20003800000 */
[--C-:B0-----:R-:W-:Y:S02]  /*0040*/  SHF.R.U32.HI R2, RZ, 0x5, R0.reuse ;  /* 0x00000005ff027819 */ /* 0x101fe40000011600 */
[----:B------:R-:W-:-:S03]  /*0050*/  SHF.R.U32.HI R3, RZ, 0x7, R0 ;  /* 0x00000007ff037819 */ /* 0x000fc60000011600 */
[----:B------:R-:W0:Y:S04]  /*0060*/  SHFL.IDX PT, R6, R2, RZ, 0x1f ;  /* 0x00001fff02067589 */ /* 0x000e2800000e0000 */
[----:B------:R1:W2:Y:S01]  /*0070*/  SHFL.IDX PT, R4, R3, RZ, 0x1f ;  /* 0x00001fff03047589 */ /* 0x0002a200000e0000 */
[----:B0-----:R-:W-:-:S13]  /*0080*/  ISETP.NE.OR P0, PT, R6, RZ, !P0 ;  /* 0x000000ff0600720c */ /* 0x001fda0004705670 */
[----:B-12---:R-:W-:Y:S05]  /*0090*/  @P0 BRA `(.L_x_1) ;  /* 0x0000000000200947 */ /* 0x006fea0003800000 */
[----:B------:R-:W-:Y:S02]  /*00a0*/  ULDC.64 UR4, c[0x0][0x198] ;  /* 0x0000660000047ab9 */ /* 0x000fe40000000a00 */
[----:B------:R-:W-:Y:S02]  /*00b0*/  UIADD3 UR6, UP0, UR4, 0xf0, URZ ;  /* 0x000000f004067890 */ /* 0x000fe4000ff1e03f */
[----:B------:R-:W-:Y:S02]  /*00c0*/  UIADD3 UR4, UP1, UR4, 0x1f0, URZ ;  /* 0x000001f004047890 */ /* 0x000fe4000ff3e03f */
[----:B------:R-:W-:Y:S02]  /*00d0*/  UIADD3.X UR7, URZ, UR5, URZ, UP0, !UPT ;  /* 0x000000053f077290 */ /* 0x000fe400087fe43f */
[----:B------:R-:W-:-:S07]  /*00e0*/  UIADD3.X UR5, URZ, UR5, URZ, UP1, !UPT ;  /* 0x000000053f057290 */ /* 0x000fce0008ffe43f */
[----:B------:R0:W-:Y:S02]  /*00f0*/  UTMACCTL.PF [UR6] ;  /* 0x00000000060079b9 */ /* 0x0001e40008040000 */
[----:B------:R0:W-:Y:S02]  /*0100*/  UTMACCTL.PF [UR4] ;  /* 0x00000000040079b9 */ /* 0x0001e40008040000 */
[----:B0-----:R-:W-:Y:S01]  /*0110*/  NOP ;  /* 0x0000000000007918 */ /* 0x001fe20000000000 */
.L_x_1:
[----:B------:R-:W-:Y:S05]  /*0120*/  BSYNC B0 ;  /* 0x0000000000007941 */ /* 0x000fea0003800000 */
.L_x_0:
[----:B------:R-:W0:Y:S02]  /*0130*/  SHFL.IDX PT, R3, R2, RZ, 0x1f ;  /* 0x00001fff02037589 */ /* 0x000e2400000e0000 */
[----:B0-----:R-:W-:-:S13]  /*0140*/  ISETP.NE.AND P0, PT, R3, RZ, PT ;  /* 0x000000ff0300720c */ /* 0x001fda0003f05270 */
[----:B------:R-:W-:Y:S05]  /*0150*/  @P0 BRA `(.L_x_2) ;  /* 0x0000000000580947 */ /* 0x000fea0003800000 */
[----:B------:R-:W0:Y:S01]  /*0160*/  S2UR UR8, SR_CgaCtaId ;  /* 0x00000000000879c3 */ /* 0x000e220000008800 */
[----:B------:R-:W-:Y:S01]  /*0170*/  UMOV UR4, 0x400 ;  /* 0x0000040000047882 */ /* 0x000fe20000000000 */
[----:B------:R-:W-:Y:S01]  /*0180*/  UMOV UR5, 0x1 ;  /* 0x0000000100057882 */ /* 0x000fe20000000000 */
[----:B------:R-:W-:Y:S01]  /*0190*/  UMOV UR6, 0x4 ;  /* 0x0000000400067882 */ /* 0x000fe20000000000 */
[----:B------:R-:W-:Y:S01]  /*01a0*/  ELECT P0, URZ, PT ;  /* 0x00000000003f782f */ /* 0x000fe20003800000 */
[----:B------:R-:W-:-:S04]  /*01b0*/  UIADD3 UR6, -UR6, 0x100000, URZ ;  /* 0x0010000006067890 */ /* 0x000fc8000fffe13f */
[----:B------:R-:W-:Y:S02]  /*01c0*/  USHF.L.U32 UR7, UR6, 0xb, URZ ;  /* 0x0000000b06077899 */ /* 0x000fe4000800063f */
[----:B------:R-:W-:Y:S02]  /*01d0*/  USHF.L.U32 UR6, UR6, 0x1, URZ ;  /* 0x0000000106067899 */ /* 0x000fe4000800063f */
[----:B0-----:R-:W-:Y:S02]  /*01e0*/  ULEA UR8, UR8, UR4, 0x18 ;  /* 0x0000000408087291 */ /* 0x001fe4000f8ec03f */
[----:B------:R-:W-:-:S04]  /*01f0*/  UIADD3 UR4, -UR5, 0x100000, URZ ;  /* 0x0010000005047890 */ /* 0x000fc8000fffe13f */
[----:B------:R-:W-:Y:S02]  /*0200*/  USHF.L.U32 UR5, UR4, 0xb, URZ ;  /* 0x0000000b04057899 */ /* 0x000fe4000800063f */
[----:B------:R-:W-:Y:S01]  /*0210*/  USHF.L.U32 UR4, UR4, 0x1, URZ ;  /* 0x0000000104047899 */ /* 0x000fe2000800063f */
[----:B------:R-:W0:Y:S11]  /*0220*/  FENCE.VIEW.ASYNC.S ;  /* 0x00000000000073c6 */ /* 0x000e360000000000 */
[----:B0-----:R0:W1:Y:S01]  /*0230*/  SYNCS.EXCH.64 URZ, [UR8], UR4 ;  /* 0x00000004083f75b2 */ /* 0x0010620008000100 */
[----:B------:R0:W2:Y:S01]  /*0240*/  SYNCS.EXCH.64 URZ, [UR8+0x20], UR6 ;  /* 0x00002006083f75b2 */ /* 0x0000a20008000100 */
[----:B------:R0:W3:Y:S01]  /*0250*/  SYNCS.EXCH.64 URZ, [UR8+0x8], UR4 ;  /* 0x00000804083f75b2 */ /* 0x0000e20008000100 */
[----:B------:R0:W4:Y:S01]  /*0260*/  SYNCS.EXCH.64 URZ, [UR8+0x28], UR6 ;  /* 0x00002806083f75b2 */ /* 0x0001220008000100 */
[----:B------:R0:W0:Y:S01]  /*0270*/  SYNCS.EXCH.64 URZ, [UR8+0x10], UR4 ;  /* 0x00001004083f75b2 */ /* 0x0000220008000100 */
[----:B------:R0:W0:Y:S01]  /*0280*/  SYNCS.EXCH.64 URZ, [UR8+0x30], UR6 ;  /* 0x00003006083f75b2 */ /* 0x0000220008000100 */
[----:B------:R0:W0:Y:S01]  /*0290*/  SYNCS.EXCH.64 URZ, [UR8+0x18], UR4 ;  /* 0x00001804083f75b2 */ /* 0x0000220008000100 */
[----:B------:R0:W0:Y:S01]  /*02a0*/  SYNCS.EXCH.64 URZ, [UR8+0x38], UR6 ;  /* 0x00003806083f75b2 */ /* 0x0000220008000100 */
[----:B------:R-:W-:Y:S01]  /*02b0*/  NOP ;  /* 0x0000000000007918 */ /* 0x000fe20000000000 */
.L_x_2:
[----:B------:R-:W5:Y:S01]  /*02c0*/  SHFL.IDX PT, R2, R2, RZ, 0x1f ;  /* 0x00001fff02027589 */ /* 0x000f6200000e0000 */
[----:B------:R-:W-:Y:S01]  /*02d0*/  SHF.R.S32.HI R5, RZ, 0x1f, R0 ;  /* 0x0000001fff057819 */ /* 0x000fe20000011400 */
[----:B0-----:R-:W0:Y:S01]  /*02e0*/  S2UR UR8, SR_CTAID.X ;  /* 0x00000000000879c3 */ /* 0x001e220000002500 */
[----:B------:R-:W-:Y:S01]  /*02f0*/  ELECT P0, URZ, PT ;  /* 0x00000000003f782f */ /* 0x000fe20003800000 */
[----:B------:R-:W1:Y:S01]  /*0300*/  S2R R8, SR_CTAID.Y ;  /* 0x0000000000087919 */ /* 0x000e620000002600 */
[----:B------:R-:W-:Y:S01]  /*0310*/  LEA.HI R5, R5, R0, RZ, 0x7 ;  /* 0x0000000005057211 */ /* 0x000fe200078f38ff */
[----:B------:R-:W-:Y:S01]  /*0320*/  ULDC UR4, c[0x0][0x154] ;  /* 0x0000550000047ab9 */ /* 0x000fe20000000800 */
[----:B------:R-:W-:Y:S01]  /*0330*/  NOP ;  /* 0x0000000000007918 */ /* 0x000fe20000000000 */
[----:B------:R-:W-:Y:S01]  /*0340*/  NOP ;  /* 0x0000000000007918 */ /* 0x000fe20000000000 */
[----:B------:R-:W-:Y:S01]  /*0350*/  LOP3.LUT R5, R5, 0xffffff80, RZ, 0xc0, !PT ;  /* 0xffffff8005057812 */ /* 0x000fe200078ec0ff */
[----:B------:R-:W2:Y:S04]  /*0360*/  LDC R14, c[0x0][0x140] ;  /* 0x00005000ff0e7b82 */ /* 0x000ea80000000800 */
[----:B------:R-:W-:-:S04]  /*0370*/  IMAD.IADD R5, R0, 0x1, -R5 ;  /* 0x0000000100057824 */ /* 0x000fc800078e0a05 */
[----:B------:R-:W3:Y:S01]  /*0380*/  LDC R19, c[0x0][0x148] ;  /* 0x00005200ff137b82 */ /* 0x000ee20000000800 */
[----:B------:R-:W-:Y:S02]  /*0390*/  SHF.R.S32.HI R10, RZ, 0x1f, R5 ;  /* 0x0000001fff0a7819 */ /* 0x000fe40000011405 */
[----:B------:R-:W-:Y:S02]  /*03a0*/  LOP3.LUT P2, RZ, R5, 0x7, RZ, 0xc0, !PT ;  /* 0x0000000705ff7812 */ /* 0x000fe4000784c0ff */
[----:B------:R-:W-:Y:S02]  /*03b0*/  LEA.HI R10, R10, R5, RZ, 0x3 ;  /* 0x000000050a0a7211 */ /* 0x000fe400078f18ff */
[----:B-----5:R-:W-:Y:S01]  /*03c0*/  ISETP.NE.OR P0, PT, R2, RZ, !P0 ;  /* 0x000000ff0200720c */ /* 0x020fe20004705670 */
[----:B------:R-:W5:Y:S01]  /*03d0*/  LDC R12, c[0x0][0x144] ;  /* 0x00005100ff0c7b82 */ /* 0x000f620000000800 */
[--C-:B------:R-:W-:Y:S02]  /*03e0*/  SHF.R.S32.HI R2, RZ, 0x3, R10.reuse ;  /* 0x00000003ff027819 */ /* 0x100fe4000001140a */
[----:B------:R-:W-:-:S02]  /*03f0*/  SHF.R.S32.HI R7, RZ, 0x1f, R10 ;  /* 0x0000001fff077819 */ /* 0x000fc4000001140a */
[----:B------:R-:W-:Y:S02]  /*0400*/  SHF.R.S32.HI R10, RZ, 0x1f, R3 ;  /* 0x0000001fff0a7819 */ /* 0x000fe40000011403 */
[----:B------:R-:W-:Y:S02]  /*0410*/  LEA.HI R7, R7, R2, RZ, 0x2 ;  /* 0x0000000207077211 */ /* 0x000fe400078f10ff */
[----:B------:R-:W-:Y:S02]  /*0420*/  LEA.HI R10, R10, R3, RZ, 0x2 ;  /* 0x000000030a0a7211 */ /* 0x000fe400078f10ff */
[----:B------:R-:W-:Y:S01]  /*0430*/  LOP3.LUT R7, R7, 0xfffffffc, RZ, 0xc0, !PT ;  /* 0xfffffffc07077812 */ /* 0x000fe200078ec0ff */
[----:B------:R-:W-:Y:S01]  /*0440*/  VOTEU.ALL UP0, P0 ;  /* 0x00000000003f7886 */ /* 0x000fe20000000000 */
[----:B-1----:R-:W-:Y:S01]  /*0450*/  I2FP.F32.U32 R11, R8 ;  /* 0x00000008000b7245 */ /* 0x002fe20000201000 */
[----:B------:R-:W-:Y:S01]  /*0460*/  VOTEU.ALL UP1, P0 ;  /* 0x00000000003f7886 */ /* 0x000fe20000020000 */
[----:B------:R-:W-:Y:S01]  /*0470*/  LOP3.LUT R10, R10, 0x3ffffffc, RZ, 0xc0, !PT ;  /* 0x3ffffffc0a0a7812 */ /* 0x000fe200078ec0ff */
[----:B------:R-:W-:Y:S01]  /*0480*/  IMAD.IADD R7, R2, 0x1, -R7 ;  /* 0x0000000102077824 */ /* 0x000fe200078e0a07 */
[----:B------:R-:W1:Y:S01]  /*0490*/  @!UP0 S2UR UR7, SR_CgaCtaId ;  /* 0x00000000000789c3 */ /* 0x000e620000008800 */
[----:B0-----:R-:W-:Y:S01]  /*04a0*/  I2FP.F32.U32 R2, UR8 ;  /* 0x0000000800027c45 */ /* 0x001fe20008201000 */
[----:B------:R-:W-:Y:S01]  /*04b0*/  FMUL R13, R11, UR4 ;  /* 0x000000040b0d7c20 */ /* 0x000fe20008400000 */
[----:B------:R-:W-:Y:S01]  /*04c0*/  ULDC UR4, c[0x0][0x150] ;  /* 0x0000540000047ab9 */ /* 0x000fe20000000800 */
[----:B------:R-:W-:Y:S01]  /*04d0*/  IMAD.IADD R10, R3, 0x1, -R10 ;  /* 0x00000001030a7824 */ /* 0x000fe200078e0a0a */
[----:B------:R-:W-:Y:S01]  /*04e0*/  SHF.R.S32.HI R3, RZ, 0x1f, R6 ;  /* 0x0000001fff037819 */ /* 0x000fe20000011406 */
[----:B------:R-:W-:Y:S01]  /*04f0*/  FMUL R11, R2, UR4 ;  /* 0x00000004020b7c20 */ /* 0x000fe20008400000 */
[----:B------:R-:W-:Y:S01]  /*0500*/  UMOV UR4, 0x20 ;  /* 0x0000002000047882 */ /* 0x000fe20000000000 */
[----:B------:R-:W0:Y:S01]  /*0510*/  F2I.U32.TRUNC.NTZ R13, R13 ;  /* 0x0000000d000d7305 */ /* 0x000e22000020f000 */
[----:B------:R-:W-:Y:S01]  /*0520*/  LEA.HI R3, R3, R6, RZ, 0x2 ;  /* 0x0000000603037211 */ /* 0x000fe200078f10ff */
[----:B------:R-:W-:Y:S01]  /*0530*/  IMAD R7, R10, 0x4, R7 ;  /* 0x000000040a077824 */ /* 0x000fe200078e0207 */
[----:B------:R-:W-:Y:S01]  /*0540*/  @!UP0 UMOV UR6, 0x400 ;  /* 0x0000040000068882 */ /* 0x000fe20000000000 */
[----:B------:R-:W-:-:S04]  /*0550*/  @!UP0 UIADD3 UR4, -UR4, 0x100000, URZ ;  /* 0x0010000004048890 */ /* 0x000fc8000fffe13f */
[----:B------:R-:W-:Y:S02]  /*0560*/  @!UP0 USHF.L.U32 UR5, UR4, 0xb, URZ ;  /* 0x0000000b04058899 */ /* 0x000fe4000800063f */
[----:B------:R-:W-:Y:S01]  /*0570*/  @!UP0 USHF.L.U32 UR4, UR4, 0x1, URZ ;  /* 0x0000000104048899 */ /* 0x000fe2000800063f */
[----:B------:R-:W-:Y:S01]  /*0580*/  LOP3.LUT R3, R3, 0xfffffffc, RZ, 0xc0, !PT ;  /* 0xfffffffc03037812 */ /* 0x000fe200078ec0ff */
[C---:B------:R-:W-:Y:S01]  /*0590*/  IMAD.SHL.U32 R2, R7.reuse, 0x4, RZ ;  /* 0x0000000407027824 */ /* 0x040fe200078e00ff */
[----:B--2---:R-:W-:Y:S01]  /*05a0*/  ISETP.EQ.U32.AND P3, PT, R14, 0x1, PT ;  /* 0x000000010e00780c */ /* 0x004fe20003f62070 */
[----:B------:R-:W2:Y:S01]  /*05b0*/  F2I.U32.TRUNC.NTZ R11, R11 ;  /* 0x0000000b000b7305 */ /* 0x000ea2000020f000 */
[----:B------:R-:W-:Y:S02]  /*05c0*/  VIADD R10, R4, 0xffffffff ;  /* 0xffffffff040a7836 */ /* 0x000fe40000000000 */
[----:B------:R-:W-:Y:S01]  /*05d0*/  IMAD.IADD R6, R6, 0x1, -R3 ;  /* 0x0000000106067824 */ /* 0x000fe200078e0a03 */
[----:B------:R-:W-:-:S02]  /*05e0*/  LOP3.LUT R5, R7, 0xc, R2, 0x78, !PT ;  /* 0x0000000c07057812 */ /* 0x000fc400078e7802 */
[----:B------:R-:W-:Y:S01]  /*05f0*/  ISETP.GE.U32.AND P5, PT, R10, 0x2, PT ;  /* 0x000000020a00780c */ /* 0x000fe20003fa6070 */
[----:B0-----:R-:W-:Y:S01]  /*0600*/  IMAD.MOV R20, RZ, RZ, -R13 ;  /* 0x000000ffff147224 */ /* 0x001fe200078e0a0d */
[----:B-1----:R-:W-:Y:S01]  /*0610*/  @!UP0 ULEA UR6, UR7, UR6, 0x18 ;  /* 0x0000000607068291 */ /* 0x002fe2000f8ec03f */
[C---:B------:R-:W-:Y:S01]  /*0620*/  ISETP.NE.AND P1, PT, R6.reuse, 0x3, PT ;  /* 0x000000030600780c */ /* 0x040fe20003f25270 */
[----:B------:R-:W-:Y:S01]  /*0630*/  VOTEU.ALL UP0, P0 ;  /* 0x00000000003f7886 */ /* 0x000fe20000000000 */
[----:B---3--:R-:W-:Y:S01]  /*0640*/  IMAD R2, R19, R20, R8 ;  /* 0x0000001413027224 */ /* 0x008fe200078e0208 */
[----:B------:R-:W-:Y:S02]  /*0650*/  ISETP.LT.U32.AND P0, PT, R5, 0x2, !P2 ;  /* 0x000000020500780c */ /* 0x000fe40005701070 */
[----:B------:R-:W-:Y:S01]  /*0660*/  ISETP.EQ.OR P1, PT, R6, RZ, !P1 ;  /* 0x000000ff0600720c */ /* 0x000fe20004f22670 */
[----:B--2---:R-:W-:Y:S01]  /*0670*/  IMAD.MOV R11, RZ, RZ, -R11 ;  /* 0x000000ffff0b7224 */ /* 0x004fe200078e0a0b */
[----:B------:R-:W-:-:S02]  /*0680*/  ISETP.NE.AND P4, PT, R2, R5, PT ;  /* 0x000000050200720c */ /* 0x000fc40003f85270 */
[----:B------:R-:W-:Y:S01]  /*0690*/  ISETP.EQ.AND P1, PT, R4, RZ, P1 ;  /* 0x000000ff0400720c */ /* 0x000fe20000f22270 */
[----:B-----5:R-:W-:Y:S01]  /*06a0*/  IMAD R11, R12, R11, UR8 ;  /* 0x000000080c0b7e24 */ /* 0x020fe2000f8e020b */
[----:B------:R-:W-:Y:S01]  /*06b0*/  ISETP.NE.AND P2, PT, R4, RZ, PT ;  /* 0x000000ff0400720c */ /* 0x000fe20003f45270 */
[----:B------:R-:W0:Y:S02]  /*06c0*/  FENCE.VIEW.ASYNC.S ;  /* 0x00000000000073c6 */ /* 0x000e240000000000 */
[----:B0-----:R0:W1:Y:S01]  /*06d0*/  @!UP0 SYNCS.EXCH.64 URZ, [UR6+0x50], UR4 ;  /* 0x00005004063f85b2 */ /* 0x0010620008000100 */
[----:B------:R-:W-:Y:S02]  /*06e0*/  SEL R4, RZ, 0x1, !P1 ;  /* 0x00000001ff047807 */ /* 0x000fe40004800000 */
[----:B------:R-:W-:Y:S02]  /*06f0*/  ISETP.EQ.OR P4, PT, R11, RZ, !P4 ;  /* 0x000000ff0b00720c */ /* 0x000fe40006782670 */
[----:B------:R-:W-:-:S02]  /*0700*/  SEL R4, R4, 0x2, P5 ;  /* 0x0000000204047807 */ /* 0x000fc40002800000 */
[----:B------:R-:W-:Y:S01]  /*0710*/  PLOP3.LUT P0, PT, P0, P4, PT, 0x80, 0x0 ;  /* 0x000000000000781c */ /* 0x000fe20000709070 */
[----:B------:R0:W2:Y:S01]  /*0720*/  @!UP1 SYNCS.EXCH.64 URZ, [UR6+0x58], UR4 ;  /* 0x00005804063f95b2 */ /* 0x0000a20008000100 */
[----:B------:R-:W-:Y:S01]  /*0730*/  NOP ;  /* 0x0000000000007918 */ /* 0x000fe20000000000 */
[----:B------:R-:W-:Y:S10]  /*0740*/  @!P3 BRA `(.L_x_3) ;  /* 0x000000000008b947 */ /* 0x000ff40003800000 */
[----:B-12-4-:R-:W-:Y:S01]  /*0750*/  UCGABAR_ARV ;  /* 0x00000000000079c7 */ /* 0x016fe20008000000 */
[----:B------:R-:W-:Y:S05]  /*0760*/  BRA `(.L_x_4) ;  /* 0x0000000000047947 */ /* 0x000fea0003800000 */
.L_x_3:
[----:B-12-4-:R-:W-:Y:S01]  /*0770*/  NOP ;  /* 0x0000000000007918 */ /* 0x016fe20000000000 */
.L_x_4:
[----:B------:R-:W1:Y:S01]  /*0780*/  LDC R2, c[0x0][0x65c] ;  /* 0x00019700ff027b82 */ /* 0x000e620000000800 */
[----:B------:R-:W-:Y:S01]  /*0790*/  IMAD.MOV.U32 R3, RZ, RZ, RZ ;  /* 0x000000ffff037224 */ /* 0x000fe200078e00ff */
[----:B-1----:R-:W-:Y:S01]  /*07a0*/  ISETP.NE.AND P4, PT, R2, 0x1, PT ;  /* 0x000000010200780c */ /* 0x002fe20003f85270 */
[----:B------:R-:W-:-:S12]  /*07b0*/  IMAD.U32 R2, RZ, RZ, UR8 ;  /* 0x00000008ff027e24 */ /* 0x000fd8000f8e00ff */
[----:B------:R-:W1:Y:S01]  /*07c0*/  @P4 LDC R15, c[0x0][0x10] ;  /* 0x00000400ff0f4b82 */ /* 0x000e620000000800 */
[----:B------:R-:W-:Y:S02]  /*07d0*/  @P4 IMAD.MOV.U32 R9, RZ, RZ, RZ ;  /* 0x000000ffff094224 */ /* 0x000fe400078e00ff */
[----:B------:R-:W-:-:S05]  /*07e0*/  @P4 IMAD.MOV.U32 R7, RZ, RZ, RZ ;  /* 0x000000ffff074224 */ /* 0x000fca00078e00ff */
[----:B------:R-:W2:Y:S01]  /*07f0*/  @!P4 LDC R13, c[0x0][0xc] ;  /* 0x00000300ff0dcb82 */ /* 0x000ea20000000800 */
[----:B-1----:R-:W-:-:S04]  /*0800*/  @P4 IMAD.WIDE.U32 R14, R15, UR8, R8 ;  /* 0x000000080f0e4c25 */ /* 0x002fc8000f8e0008 */
[----:B--2---:R-:W-:-:S04]  /*0810*/  @!P4 IMAD.WIDE.U32 R12, R8, R13, R2 ;  /* 0x0000000d080cc225 */ /* 0x004fc800078e0002 */
[----:B------:R-:W-:Y:S02]  /*0820*/  @P4 IMAD.MOV.U32 R2, RZ, RZ, R14 ;  /* 0x000000ffff024224 */ /* 0x000fe400078e000e */
[----:B------:R-:W-:Y:S02]  /*0830*/  @P4 IMAD.IADD R3, R15, 0x1, R7 ;  /* 0x000000010f034824 */ /* 0x000fe400078e0207 */
[----:B------:R-:W-:Y:S02]  /*0840*/  @!P4 IMAD.MOV.U32 R2, RZ, RZ, R12 ;  /* 0x000000ffff02c224 */ /* 0x000fe400078e000c */
[----:B------:R-:W-:Y:S01]  /*0850*/  @!P4 IMAD.MOV.U32 R3, RZ, RZ, R13 ;  /* 0x000000ffff03c224 */ /* 0x000fe200078e000d */
[----:B------:R-:W-:Y:S06]  /*0860*/  @!P3 BRA `(.L_x_5) ;  /* 0x00000000000cb947 */ /* 0x000fec0003800000 */
[----:B------:R-:W-:Y:S01]  /*0870*/  UCGABAR_WAIT ;  /* 0x0000000000007dc7 */ /* 0x000fe20008000000 */
[----:B------:R-:W-:Y:S01]  /*0880*/  CCTL.IVALL ;  /* 0x00000000ff00798f */ /* 0x000fe20002000000 */
[----:B------:R-:W-:Y:S05]  /*0890*/  BRA `(.L_x_6) ;  /* 0x0000000000047947 */ /* 0x000fea0003800000 */
.L_x_5:
[----:B------:R-:W-:Y:S06]  /*08a0*/  BAR.SYNC.DEFER_BLOCKING 0x0 ;  /* 0x0000000000007b1d */ /* 0x000fec0000010000 */
.L_x_6:
[----:B------:R-:W-:Y:S05]  /*08b0*/  @!P2 BRA `(.L_x_7) ;  /* 0x00000078006ca947 */ /* 0x000fea0003800000 */
[----:B------:R-:W-:-:S13]  /*08c0*/  ISETP.GT.U32.AND P1, PT, R10, 0x1, PT ;  /* 0x000000010a00780c */ /* 0x000fda0003f24070 */
[----:B0-----:R-:W-:Y:S05]  /*08d0*/  @P1 EXIT ;  /* 0x000000000000194d */ /* 0x001fea0003800000 */
[----:B------:R-:W-:Y:S01]  /*08e0*/  ULDC.64 UR4, c[0x0][0x650] ;  /* 0x0001940000047ab9 */ /* 0x000fe20000000a00 */
[----:B------:R-:W-:Y:S01]  /*08f0*/  PRMT R14, RZ, 0x7610, R14 ;  /* 0x00007610ff0e7816 */ /* 0x000fe2000000000e */
[----:B------:R-:W-:Y:S01]  /*0900*/  IMAD.MOV.U32 R10, RZ, RZ, -0x1 ;  /* 0xffffffffff0a7424 */ /* 0x000fe200078e00ff */
[----:B------:R-:W-:Y:S01]  /*0910*/  ISETP.GE.U32.AND P1, PT, R2, UR4, PT ;  /* 0x0000000402007c0c */ /* 0x000fe2000bf26070 */
[----:B------:R-:W-:Y:S02]  /*0920*/  IMAD.MOV.U32 R7, RZ, RZ, -0x1 ;  /* 0xffffffffff077424 */ /* 0x000fe400078e00ff */
[----:B------:R-:W-:Y:S01]  /*0930*/  IMAD.MOV.U32 R6, RZ, RZ, -0x1 ;  /* 0xffffffffff067424 */ /* 0x000fe200078e00ff */
[----:B------:R-:W-:-:S13]  /*0940*/  ISETP.GE.U32.AND.EX P1, PT, R3, UR5, PT, P1 ;  /* 0x0000000503007c0c */ /* 0x000fda000bf26110 */
[----:B------:R-:W-:Y:S05]  /*0950*/  @P1 BRA `(.L_x_8) ;  /* 0x0000000400281947 */ /* 0x000fea0003800000 */
[----:B------:R-:W0:Y:S01]  /*0960*/  LDC.64 R22, c[0x0][0x628] ;  /* 0x00018a00ff167b82 */ /* 0x000e220000000a00 */
[----:B------:R-:W-:Y:S02]  /*0970*/  IMAD.MOV.U32 R6, RZ, RZ, R2 ;  /* 0x000000ffff067224 */ /* 0x000fe400078e0002 */
[----:B------:R-:W-:-:S05]  /*0980*/  IMAD.MOV.U32 R7, RZ, RZ, R3 ;  /* 0x000000ffff077224 */ /* 0x000fca00078e0003 */
[----:B------:R-:W1:Y:S08]  /*0990*/  LDC R10, c[0x0][0x630] ;  /* 0x00018c00ff0a7b82 */ /* 0x000e700000000800 */
[----:B------:R-:W2:Y:S01]  /*09a0*/  LDC.64 R24, c[0x0][0x620] ;  /* 0x00018800ff187b82 */ /* 0x000ea20000000a00 */
[----:B0-----:R-:W-:-:S04]  /*09b0*/  ISETP.NE.U32.AND P1, PT, R22, RZ, PT ;  /* 0x000000ff1600720c */ /* 0x001fc80003f25070 */
[----:B------:R-:W-:-:S13]  /*09c0*/  ISETP.NE.AND.EX P1, PT, R23, RZ, PT, P1 ;  /* 0x000000ff1700720c */ /* 0x000fda0003f25310 */
[----:B-12---:R-:W-:Y:S05]  /*09d0*/  @!P1 BRA `(.L_x_9) ;  /* 0x0000000000289947 */ /* 0x006fea0003800000 */
[----:B------:R-:W0:Y:S02]  /*09e0*/  LDC R15, c[0x0][0x634] ;  /* 0x00018d00ff0f7b82 */ /* 0x000e240000000800 */
[----:B0-----:R-:W-:-:S05]  /*09f0*/  IADD3 R15, P1, R2, R15, RZ ;  /* 0x0000000f020f7210 */ /* 0x001fca0007f3e0ff */
[----:B------:R-:W-:-:S04]  /*0a00*/  IMAD.X R17, RZ, RZ, R3, P1 ;  /* 0x000000ffff117224 */ /* 0x000fc800008e0603 */
[----:B------:R-:W-:-:S04]  /*0a10*/  IMAD.WIDE.U32 R6, R17, R22, RZ ;  /* 0x0000001611067225 */ /* 0x000fc800078e00ff */
[----:B------:R-:W-:-:S04]  /*0a20*/  IMAD.WIDE.U32 R12, P1, R15, R23, R6 ;  /* 0x000000170f0c7225 */ /* 0x000fc80007820006 */
[----:B------:R-:W-:-:S04]  /*0a30*/  IMAD.WIDE.U32 R6, R15, R22, RZ ;  /* 0x000000160f067225 */ /* 0x000fc800078e00ff */
[----:B------:R-:W-:Y:S01]  /*0a40*/  IMAD.X R15, RZ, RZ, RZ, P1 ;  /* 0x000000ffff0f7224 */ /* 0x000fe200008e06ff */
[----:B------:R-:W-:Y:S01]  /*0a50*/  IADD3 RZ, P1, R7, R12, RZ ;  /* 0x0000000c07ff7210 */ /* 0x000fe20007f3e0ff */
[----:B------:R-:W-:-:S04]  /*0a60*/  IMAD.MOV.U32 R14, RZ, RZ, R13 ;  /* 0x000000ffff0e7224 */ /* 0x000fc800078e000d */
[----:B------:R-:W-:-:S08]  /*0a70*/  IMAD.WIDE.U32.X R6, R17, R23, R14, P1 ;  /* 0x0000001711067225 */ /* 0x000fd000008e040e */
.L_x_9:
[----:B------:R-:W0:Y:S01]  /*0a80*/  LDC.64 R22, c[0x0][0x640] ;  /* 0x00019000ff167b82 */ /* 0x000e220000000a00 */
[--C-:B------:R-:W-:Y:S01]  /*0a90*/  SHF.R.U64 R26, R6, R10, R7.reuse ;  /* 0x0000000a061a7219 */ /* 0x100fe20000001207 */
[----:B------:R-:W-:Y:S01]  /*0aa0*/  IMAD R20, R19, R20, R8 ;  /* 0x0000001413147224 */ /* 0x000fe200078e0208 */
[----:B------:R-:W-:Y:S01]  /*0ab0*/  SHF.R.U32.HI R6, RZ, R10, R7 ;  /* 0x0000000aff067219 */ /* 0x000fe20000011607 */
[----:B------:R-:W-:Y:S01]  /*0ac0*/  IMAD.MOV.U32 R19, RZ, RZ, 0x1 ;  /* 0x00000001ff137424 */ /* 0x000fe200078e00ff */
[----:B------:R-:W-:-:S03]  /*0ad0*/  IADD3 R9, P1, RZ, -R26, RZ ;  /* 0x8000001aff097210 */ /* 0x000fc60007f3e0ff */
[----:B------:R-:W1:Y:S02]  /*0ae0*/  LDC R12, c[0x0][0x618] ;  /* 0x00018600ff0c7b82 */ /* 0x000e640000000800 */
[----:B------:R-:W-:-:S04]  /*0af0*/  IMAD.X R7, RZ, RZ, ~R6, P1 ;  /* 0x000000ffff077224 */ /* 0x000fc800008e0e06 */
[-C--:B------:R-:W-:Y:S02]  /*0b00*/  IMAD R10, R7, R24.reuse, RZ ;  /* 0x00000018070a7224 */ /* 0x080fe400078e02ff */
[----:B------:R-:W2:Y:S01]  /*0b10*/  LDC R16, c[0x0][0x608] ;  /* 0x00018200ff107b82 */ /* 0x000ea20000000800 */
[----:B------:R-:W-:-:S04]  /*0b20*/  IMAD.WIDE.U32 R6, R9, R24, R2 ;  /* 0x0000001809067225 */ /* 0x000fc800078e0002 */
[----:B------:R-:W-:-:S03]  /*0b30*/  IMAD R9, R9, R25, R10 ;  /* 0x0000001909097224 */ /* 0x000fc600078e020a */
[----:B------:R-:W3:Y:S01]  /*0b40*/  LDC R18, c[0x0][0x658] ;  /* 0x00019600ff127b82 */ /* 0x000ee20000000800 */
[----:B------:R-:W-:Y:S01]  /*0b50*/  IMAD.IADD R7, R7, 0x1, R9 ;  /* 0x0000000107077824 */ /* 0x000fe200078e0209 */
[----:B0-----:R-:W-:Y:S01]  /*0b60*/  ISETP.NE.U32.AND P1, PT, R22, RZ, PT ;  /* 0x000000ff1600720c */ /* 0x001fe20003f25070 */
[----:B------:R-:W-:-:S03]  /*0b70*/  IMAD.MOV.U32 R9, RZ, RZ, -0x1 ;  /* 0xffffffffff097424 */ /* 0x000fc600078e00ff */
[----:B------:R-:W-:Y:S02]  /*0b80*/  ISETP.NE.AND.EX P1, PT, R23, RZ, PT, P1 ;  /* 0x000000ff1700720c */ /* 0x000fe40003f25310 */
[----:B------:R-:W0:Y:S01]  /*0b90*/  LDC R17, c[0x0][0x600] ;  /* 0x00018000ff117b82 */ /* 0x000e220000000800 */
[-CC-:B-1----:R-:W-:Y:S02]  /*0ba0*/  SHF.R.U64 R14, R6, R12.reuse, R7.reuse ;  /* 0x0000000c060e7219 */ /* 0x182fe40000001207 */
[----:B------:R-:W-:-:S05]  /*0bb0*/  SHF.R.U32.HI R7, RZ, R12, R7 ;  /* 0x0000000cff077219 */ /* 0x000fca0000011607 */
[----:B------:R-:W1:Y:S01]  /*0bc0*/  LDC R21, c[0x0][0x648] ;  /* 0x00019200ff157b82 */ /* 0x000e620000000800 */
[-CC-:B--2---:R-:W-:Y:S02]  /*0bd0*/  SHF.R.U64 R27, R14, R16.reuse, R7.reuse ;  /* 0x000000100e1b7219 */ /* 0x184fe40000001207 */
[----:B------:R-:W-:-:S05]  /*0be0*/  SHF.R.U32.HI R7, RZ, R16, R7 ;  /* 0x00000010ff077219 */ /* 0x000fca0000011607 */
[----:B------:R-:W2:Y:S01]  /*0bf0*/  LDC R25, c[0x0][0x638] ;  /* 0x00018e00ff197b82 */ /* 0x000ea20000000800 */
[-C--:B---3--:R-:W-:Y:S02]  /*0c00*/  SHF.L.U32 R6, R9, R18.reuse, RZ ;  /* 0x0000001209067219 */ /* 0x088fe400000006ff */
[--C-:B------:R-:W-:Y:S02]  /*0c10*/  SHF.R.U64 R16, R27, R18, R7.reuse ;  /* 0x000000121b107219 */ /* 0x100fe40000001207 */
[----:B------:R-:W-:Y:S02]  /*0c20*/  LOP3.LUT R10, RZ, R6, RZ, 0x33, !PT ;  /* 0x00000006ff0a7212 */ /* 0x000fe400078e33ff */
[----:B------:R-:W-:Y:S01]  /*0c30*/  SHF.R.U32.HI R7, RZ, R18, R7 ;  /* 0x00000012ff077219 */ /* 0x000fe20000011607 */
[----:B------:R-:W3:Y:S01]  /*0c40*/  LDC R24, c[0x0][0x610] ;  /* 0x00018400ff187b82 */ /* 0x000ee20000000800 */
[----:B------:R-:W-:Y:S01]  /*0c50*/  IMAD.MOV.U32 R6, RZ, RZ, R16 ;  /* 0x000000ffff067224 */ /* 0x000fe200078e0010 */
[----:B------:R-:W-:Y:S06]  /*0c60*/  @!P1 BRA `(.L_x_10) ;  /* 0x0000000000289947 */ /* 0x000fec0003800000 */
[----:B------:R-:W4:Y:S02]  /*0c70*/  LDC R13, c[0x0][0x64c] ;  /* 0x00019300ff0d7b82 */ /* 0x000f240000000800 */
[----:B----4-:R-:W-:-:S05]  /*0c80*/  IADD3 R13, P1, R16, R13, RZ ;  /* 0x0000000d100d7210 */ /* 0x010fca0007f3e0ff */
        /* <DEDUP_REMOVED lines=8> */
.L_x_10:
[----:B-1----:R-:W-:Y:S01]  /*0d10*/  SHF.R.U64 R8, R6, R21, R7 ;  /* 0x0000001506087219 */ /* 0x002fe20000001207 */
[----:B0-----:R-:W-:Y:S01]  /*0d20*/  VIADD R9, R17, 0xffffffff ;  /* 0xffffffff11097836 */ /* 0x001fe20000000000 */
[----:B------:R-:W-:Y:S02]  /*0d30*/  SHF.L.U32 R6, R19, R18, RZ ;  /* 0x0000001213067219 */ /* 0x000fe400000006ff */
[----:B------:R-:W-:Y:S01]  /*0d40*/  LOP3.LUT R7, R27, R10, RZ, 0xc0, !PT ;  /* 0x0000000a1b077212 */ /* 0x000fe200078ec0ff */
[----:B------:R-:W-:Y:S01]  /*0d50*/  IMAD.MOV R10, RZ, RZ, -R8 ;  /* 0x000000ffff0a7224 */ /* 0x000fe200078e0a08 */
[----:B------:R-:W-:Y:S02]  /*0d60*/  SEL R11, R11, R20, !P4 ;  /* 0x000000140b0b7207 */ /* 0x000fe40006000000 */
[----:B------:R-:W-:Y:S01]  /*0d70*/  LOP3.LUT R9, R14, R9, RZ, 0xc0, !PT ;  /* 0x000000090e097212 */ /* 0x000fe200078ec0ff */
[----:B------:R-:W-:Y:S02]  /*0d80*/  IMAD R8, R6, R8, R7 ;  /* 0x0000000806087224 */ /* 0x000fe400078e0207 */
[----:B--2---:R-:W-:-:S02]  /*0d90*/  IMAD R6, R10, R25, R16 ;  /* 0x000000190a067224 */ /* 0x004fc400078e0210 */
[----:B---3--:R-:W-:Y:S02]  /*0da0*/  IMAD R11, R8, R24, R11 ;  /* 0x00000018080b7224 */ /* 0x008fe400078e020b */
[----:B------:R-:W-:Y:S02]  /*0db0*/  IMAD R6, R6, R17, R9 ;  /* 0x0000001106067224 */ /* 0x000fe400078e0209 */
[----:B------:R-:W-:-:S03]  /*0dc0*/  IMAD.MOV.U32 R14, RZ, RZ, 0x1 ;  /* 0x00000001ff0e7424 */ /* 0x000fc600078e00ff */
[----:B------:R-:W-:Y:S02]  /*0dd0*/  SEL R7, R6, R11, !P4 ;  /* 0x0000000b06077207 */ /* 0x000fe40006000000 */
[----:B------:R-:W-:Y:S01]  /*0de0*/  SEL R10, R11, R6, !P4 ;  /* 0x000000060b0a7207 */ /* 0x000fe20006000000 */
[----:B------:R-:W-:-:S07]  /*0df0*/  IMAD.MOV.U32 R6, RZ, RZ, R26 ;  /* 0x000000ffff067224 */ /* 0x000fce00078e001a */
.L_x_8:
[----:B------:R-:W-:-:S08]  /*0e00*/  NOP ;  /* 0x0000000000007918 */ /* 0x000fd00000000000 */
[----:B------:R-:W0:Y:S02]  /*0e10*/  USETMAXREG.TRY_ALLOC.CTAPOOL UP0, 0xe8 ;  /* 0x000000e8000079c8 */ /* 0x000e240008000600 */
[----:B0-----:R-:W-:-:S13]  /*0e20*/  PLOP3.LUT P1, PT, PT, PT, UP0, 0x80, 0x0 ;  /* 0x000000000000781c */ /* 0x001fda0003f2f008 */
[----:B------:R-:W-:Y:S05]  /*0e30*/  @!P1 BRA `(.L_x_8) ;  /* 0xfffffffc00f09947 */ /* 0x000fea000383ffff */
[----:B------:R-:W-:Y:S01]  /*0e40*/  ULDC.64 UR4, c[0x0][0x598] ;  /* 0x0001660000047ab9 */ /* 0x000fe20000000a00 */
[----:B------:R-:W-:Y:S01]  /*0e50*/  ULDC.64 UR20, c[0x0][0x208] ;  /* 0x0000820000147ab9 */ /* 0x000fe20000000a00 */
[----:B------:R-:W-:-:S04]  /*0e60*/  ISETP.NE.U32.AND P1, PT, RZ, UR4, PT ;  /* 0x00000004ff007c0c */ /* 0x000fc8000bf25070 */
[----:B------:R-:W-:-:S13]  /*0e70*/  ISETP.NE.AND.EX P1, PT, RZ, UR5, PT, P1 ;  /* 0x00000005ff007c0c */ /* 0x000fda000bf25310 */
[----:B------:R-:W-:Y:S05]  /*0e80*/  @!P1 BRA `(.L_x_11) ;  /* 0x00000000001c9947 */ /* 0x000fea0003800000 */
[----:B------:R-:W0:Y:S02]  /*0e90*/  LDC.64 R8, c[0x0][0x598] ;  /* 0x00016600ff087b82 */ /* 0x000e240000000a00 */
[----:B0-----:R-:W2:Y:S02]  /*0ea0*/  LDG.E.64 R8, desc[UR20][R8.64] ;  /* 0x0000001408087981 */ /* 0x001ea4000c1e1b00 */
[----:B--2---:R-:W-:-:S04]  /*0eb0*/  ISETP.NE.U32.AND P1, PT, R8, RZ, PT ;  /* 0x000000ff0800720c */ /* 0x004fc80003f25070 */
[----:B------:R-:W-:-:S13]  /*0ec0*/  ISETP.NE.AND.EX P1, PT, R9, RZ, PT, P1 ;  /* 0x000000ff0900720c */ /* 0x000fda0003f25310 */
[----:B------:R-:W-:Y:S05]  /*0ed0*/  @!P1 BRA `(.L_x_11) ;  /* 0x0000000000089947 */ /* 0x000fea0003800000 */
[----:B------:R0:W5:Y:S01]  /*0ee0*/  LD.E R8, desc[UR20][R8.64] ;  /* 0x0000001408087980 */ /* 0x000162000c101900 */
[----:B------:R-:W-:Y:S05]  /*0ef0*/  BRA `(.L_x_12) ;  /* 0x0000000000207947 */ /* 0x000fea0003800000 */
.L_x_11:
[----:B------:R-:W-:Y:S02]  /*0f00*/  ULDC.64 UR4, c[0x0][0x588] ;  /* 0x0001620000047ab9 */ /* 0x000fe40000000a00 */
[----:B------:R-:W-:-:S04]  /*0f10*/  ISETP.NE.U32.AND P1, PT, RZ, UR4, PT ;  /* 0x00000004ff007c0c */ /* 0x000fc8000bf25070 */
[----:B------:R-:W-:-:S13]  /*0f20*/  ISETP.NE.AND.EX P1, PT, RZ, UR5, PT, P1 ;  /* 0x00000005ff007c0c */ /* 0x000fda000bf25310 */
[----:B------:R-:W-:Y:S05]  /*0f30*/  @!P1 BRA `(.L_x_13) ;  /* 0x00000000000c9947 */ /* 0x000fea0003800000 */
[----:B------:R-:W0:Y:S02]  /*0f40*/  LDC.64 R8, c[0x0][0x588] ;  /* 0x00016200ff087b82 */ /* 0x000e240000000a00 */
[----:B0-----:R1:W5:Y:S01]  /*0f50*/  LDG.E R8, desc[UR20][R8.64] ;  /* 0x0000001408087981 */ /* 0x001362000c1e1900 */
[----:B------:R-:W-:Y:S05]  /*0f60*/  BRA `(.L_x_12) ;  /* 0x0000000000047947 */ /* 0x000fea0003800000 */
.L_x_13:
[----:B------:R-:W2:Y:S02]  /*0f70*/  LDC R8, c[0x0][0x580] ;  /* 0x00016000ff087b82 */ /* 0x000ea40000000800 */
.L_x_12:
[----:B------:R-:W-:Y:S02]  /*0f80*/  ULDC.64 UR4, c[0x0][0x5a0] ;  /* 0x0001680000047ab9 */ /* 0x000fe40000000a00 */
[----:B------:R-:W-:-:S04]  /*0f90*/  ISETP.NE.U32.AND P1, PT, RZ, UR4, PT ;  /* 0x00000004ff007c0c */ /* 0x000fc8000bf25070 */
[----:B------:R-:W-:-:S13]  /*0fa0*/  ISETP.NE.AND.EX P1, PT, RZ, UR5, PT, P1 ;  /* 0x00000005ff007c0c */ /* 0x000fda000bf25310 */
[----:B------:R-:W-:Y:S05]  /*0fb0*/  @!P1 BRA `(.L_x_14) ;  /* 0x00000000001c9947 */ /* 0x000fea0003800000 */
[----:B------:R-:W3:Y:S02]  /*0fc0*/  LDC.64 R12, c[0x0][0x5a0] ;  /* 0x00016800ff0c7b82 */ /* 0x000ee40000000a00 */
[----:B---3--:R-:W3:Y:S02]  /*0fd0*/  LDG.E.64 R12, desc[UR20][R12.64] ;  /* 0x000000140c0c7981 */ /* 0x008ee4000c1e1b00 */
[----:B---3--:R-:W-:-:S04]  /*0fe0*/  ISETP.NE.U32.AND P1, PT, R12, RZ, PT ;  /* 0x000000ff0c00720c */ /* 0x008fc80003f25070 */
[----:B------:R-:W-:-:S13]  /*0ff0*/  ISETP.NE.AND.EX P1, PT, R13, RZ, PT, P1 ;  /* 0x000000ff0d00720c */ /* 0x000fda0003f25310 */
[----:B------:R-:W-:Y:S05]  /*1000*/  @!P1 BRA `(.L_x_14) ;  /* 0x0000000000089947 */ /* 0x000fea0003800000 */
[----:B01----:R0:W5:Y:S01]  /*1010*/  LD.E R9, desc[UR20][R12.64] ;  /* 0x000000140c097980 */ /* 0x003162000c101900 */
[----:B------:R-:W-:Y:S05]  /*1020*/  BRA `(.L_x_15) ;  /* 0x0000000000207947 */ /* 0x000fea0003800000 */
.L_x_14:
[----:B------:R-:W-:Y:S02]  /*1030*/  ULDC.64 UR4, c[0x0][0x590] ;  /* 0x0001640000047ab9 */ /* 0x000fe40000000a00 */
[----:B------:R-:W-:-:S04]  /*1040*/  ISETP.NE.U32.AND P1, PT, RZ, UR4, PT ;  /* 0x00000004ff007c0c */ /* 0x000fc8000bf25070 */
[----:B------:R-:W-:-:S13]  /*1050*/  ISETP.NE.AND.EX P1, PT, RZ, UR5, PT, P1 ;  /* 0x00000005ff007c0c */ /* 0x000fda000bf25310 */
[----:B------:R-:W-:Y:S05]  /*1060*/  @!P1 BRA `(.L_x_16) ;  /* 0x00000000000c9947 */ /* 0x000fea0003800000 */
[----:B------:R-:W0:Y:S02]  /*1070*/  LDC.64 R12, c[0x0][0x590] ;  /* 0x00016400ff0c7b82 */ /* 0x000e240000000a00 */
[----:B01----:R1:W5:Y:S01]  /*1080*/  LDG.E R9, desc[UR20][R12.64] ;  /* 0x000000140c097981 */ /* 0x003362000c1e1900 */
[----:B------:R-:W-:Y:S05]  /*1090*/  BRA `(.L_x_15) ;  /* 0x0000000000047947 */ /* 0x000fea0003800000 */
.L_x_16:
[----:B01----:R-:W3:Y:S02]  /*10a0*/  LDC R9, c[0x0][0x584] ;  /* 0x00016100ff097b82 */ /* 0x003ee40000000800 */
.L_x_15:
[----:B------:R-:W-:-:S13]  /*10b0*/  LOP3.LUT P1, RZ, R14, 0xff, RZ, 0xc0, !PT ;  /* 0x000000ff0eff7812 */ /* 0x000fda000782c0ff */
[----:B------:R-:W-:Y:S05]  /*10c0*/  @!P1 EXIT ;  /* 0x000000000000994d */ /* 0x000fea0003800000 */
[----:B------:R-:W-:Y:S01]  /*10d0*/  ULDC UR4, c[0x0][0x28c] ;  /* 0x0000a30000047ab9 */ /* 0x000fe20000000800 */
[----:B------:R-:W-:Y:S01]  /*10e0*/  LOP3.LUT R144, R4, 0x1, RZ, 0xfc, !PT ;  /* 0x0000000104907812 */ /* 0x000fe200078efcff */
[----:B------:R-:W-:-:S04]  /*10f0*/  UIADD3 UR4, UR4, 0x7f, URZ ;  /* 0x0000007f04047890 */ /* 0x000fc8000fffe03f */
[----:B------:R-:W-:-:S04]  /*1100*/  USHF.R.S32.HI UR5, URZ, 0x1f, UR4 ;  /* 0x0000001f3f057899 */ /* 0x000fc80008011404 */
[----:B------:R-:W-:-:S03]  /*1110*/  ULEA.HI UR5, UR5, UR4, URZ, 0x7 ;  /* 0x0000000405057291 */ /* 0x000fc6000f8f383f */
[----:B------:R-:W-:Y:S01]  /*1120*/  UMOV UR4, URZ ;  /* 0x0000003f00047c82 */ /* 0x000fe20008000000 */
[----:B------:R-:W-:-:S03]  /*1130*/  USHF.R.S32.HI UR9, URZ, 0x7, UR5 ;  /* 0x000000073f097899 */ /* 0x000fc60008011405 */
[----:B------:R-:W-:-:S09]  /*1140*/  UMOV UR5, URZ ;  /* 0x0000003f00057c82 */ /* 0x000fd20008000000 */
.L_x_169:
[----:B------:R-:W-:Y:S01]  /*1150*/  LOP3.LUT R11, R0, 0x80, RZ, 0xc0, !PT ;  /* 0x00000080000b7812 */ /* 0x000fe200078ec0ff */
[----:B------:R-:W4:Y:S01]  /*1160*/  S2UR UR13, SR_CgaCtaId ;  /* 0x00000000000d79c3 */ /* 0x000f220000008800 */
[----:B------:R-:W-:Y:S01]  /*1170*/  UMOV UR12, 0x400 ;  /* 0x00000400000c7882 */ /* 0x000fe20000000000 */
[----:B------:R-:W-:Y:S01]  /*1180*/  UMOV UR6, URZ ;  /* 0x0000003f00067c82 */ /* 0x000fe20008000000 */
[----:B------:R-:W-:Y:S01]  /*1190*/  SHF.R.U32.HI R11, RZ, 0x7, R11 ;  /* 0x00000007ff0b7819 */ /* 0x000fe2000001160b */
[----:B------:R-:W-:Y:S01]  /*11a0*/  UMOV UR7, URZ ;  /* 0x0000003f00077c82 */ /* 0x000fe20008000000 */
[----:B------:R-:W-:Y:S02]  /*11b0*/  CS2R R18, SRZ ;  /* 0x0000000000127805 */ /* 0x000fe4000001ff00 */
[----:B------:R-:W-:Y:S02]  /*11c0*/  CS2R R16, SRZ ;  /* 0x0000000000107805 */ /* 0x000fe4000001ff00 */
[----:B------:R-:W-:Y:S01]  /*11d0*/  CS2R R20, SRZ ;  /* 0x0000000000147805 */ /* 0x000fe2000001ff00 */
[----:B01---5:R-:W0:Y:S01]  /*11e0*/  LDC R12, c[0x0][0x28c] ;  /* 0x0000a300ff0c7b82 */ /* 0x023e220000000800 */
[----:B------:R-:W1:Y:S01]  /*11f0*/  SHFL.IDX PT, R11, R11, RZ, 0x1f ;  /* 0x00001fff0b0b7589 */ /* 0x000e6200000e0000 */
[----:B------:R-:W-:-:S02]  /*1200*/  CS2R R22, SRZ ;  /* 0x0000000000167805 */ /* 0x000fc4000001ff00 */
[----:B------:R-:W-:Y:S02]  /*1210*/  CS2R R88, SRZ ;  /* 0x0000000000587805 */ /* 0x000fe4000001ff00 */
[----:B------:R-:W-:Y:S02]  /*1220*/  CS2R R90, SRZ ;  /* 0x00000000005a7805 */ /* 0x000fe4000001ff00 */
[----:B------:R-:W-:Y:S02]  /*1230*/  CS2R R92, SRZ ;  /* 0x00000000005c7805 */ /* 0x000fe4000001ff00 */
[----:B------:R-:W-:Y:S02]  /*1240*/  CS2R R94, SRZ ;  /* 0x00000000005e7805 */ /* 0x000fe4000001ff00 */
[----:B------:R-:W-:Y:S02]  /*1250*/  CS2R R96, SRZ ;  /* 0x0000000000607805 */ /* 0x000fe4000001ff00 */
        /* <DEDUP_REMOVED lines=16> */
[----:B0-----:R-:W-:Y:S02]  /*1360*/  ISETP.GE.AND P1, PT, R12, 0x1, PT ;  /* 0x000000010c00780c */ /* 0x001fe40003f26270 */
[----:B------:R-:W-:Y:S02]  /*1370*/  CS2R R130, SRZ ;  /* 0x0000000000827805 */ /* 0x000fe4000001ff00 */
[----:B-1----:R-:W-:-:S02]  /*1380*/  R2UR UR8, R11 ;  /* 0x000000000b0872ca */ /* 0x002fc400000e0000 */
[----:B------:R-:W-:Y:S02]  /*1390*/  CS2R R132, SRZ ;  /* 0x0000000000847805 */ /* 0x000fe4000001ff00 */
[----:B------:R-:W-:Y:S02]  /*13a0*/  CS2R R134, SRZ ;  /* 0x0000000000867805 */ /* 0x000fe4000001ff00 */
[----:B------:R-:W-:Y:S02]  /*13b0*/  CS2R R136, SRZ ;  /* 0x0000000000887805 */ /* 0x000fe4000001ff00 */
[----:B------:R-:W-:Y:S02]  /*13c0*/  CS2R R138, SRZ ;  /* 0x00000000008a7805 */ /* 0x000fe4000001ff00 */
[----:B------:R-:W-:Y:S02]  /*13d0*/  CS2R R140, SRZ ;  /* 0x00000000008c7805 */ /* 0x000fe4000001ff00 */
[----:B------:R-:W-:Y:S01]  /*13e0*/  CS2R R142, SRZ ;  /* 0x00000000008e7805 */ /* 0x000fe2000001ff00 */
[----:B------:R-:W-:Y:S01]  /*13f0*/  IMAD.U32 R15, RZ, RZ, UR4 ;  /* 0x00000004ff0f7e24 */ /* 0x000fe2000f8e00ff */
[----:B------:R-:W-:-:S02]  /*1400*/  CS2R R56, SRZ ;  /* 0x0000000000387805 */ /* 0x000fc4000001ff00 */
[----:B------:R-:W-:Y:S02]  /*1410*/  CS2R R58, SRZ ;  /* 0x00000000003a7805 */ /* 0x000fe4000001ff00 */
[----:B------:R-:W-:Y:S02]  /*1420*/  CS2R R60, SRZ ;  /* 0x00000000003c7805 */ /* 0x000fe4000001ff00 */
[----:B------:R-:W-:Y:S02]  /*1430*/  CS2R R62, SRZ ;  /* 0x00000000003e7805 */ /* 0x000fe4000001ff00 */
[----:B------:R-:W-:Y:S01]  /*1440*/  CS2R R64, SRZ ;  /* 0x0000000000407805 */ /* 0x000fe2000001ff00 */
[----:B------:R-:W-:Y:S01]  /*1450*/  ULEA.HI UR10, UR8, UR8, URZ, 0x1 ;  /* 0x00000008080a7291 */ /* 0x000fe2000f8f083f */
[----:B------:R-:W-:Y:S02]  /*1460*/  CS2R R66, SRZ ;  /* 0x0000000000427805 */ /* 0x000fe4000001ff00 */
[----:B------:R-:W-:-:S02]  /*1470*/  CS2R R68, SRZ ;  /* 0x0000000000447805 */ /* 0x000fc4000001ff00 */
[----:B------:R-:W-:Y:S01]  /*1480*/  CS2R R70, SRZ ;  /* 0x0000000000467805 */ /* 0x000fe2000001ff00 */
[----:B------:R-:W-:Y:S01]  /*1490*/  ULOP3.LUT UR11, UR10, 0x7fffe, URZ, 0xc0, !UPT ;  /* 0x0007fffe0a0b7892 */ /* 0x000fe2000f8ec03f */
[----:B------:R-:W-:Y:S01]  /*14a0*/  CS2R R72, SRZ ;  /* 0x0000000000487805 */ /* 0x000fe2000001ff00 */
[----:B----4-:R-:W-:Y:S01]  /*14b0*/  ULEA UR10, UR13, UR12, 0x18 ;  /* 0x0000000c0d0a7291 */ /* 0x010fe2000f8ec03f */
[----:B------:R-:W-:Y:S01]  /*14c0*/  CS2R R74, SRZ ;  /* 0x00000000004a7805 */ /* 0x000fe2000001ff00 */
[----:B------:R-:W-:Y:S01]  /*14d0*/  UIADD3 UR11, UR8, -UR11, URZ ;  /* 0x8000000b080b7290 */ /* 0x000fe2000fffe03f */
[----:B------:R-:W-:Y:S01]  /*14e0*/  CS2R R76, SRZ ;  /* 0x00000000004c7805 */ /* 0x000fe2000001ff00 */
[----:B------:R-:W-:Y:S01]  /*14f0*/  UMOV UR12, UR5 ;  /* 0x00000005000c7c82 */ /* 0x000fe20008000000 */
[----:B------:R-:W-:Y:S01]  /*1500*/  UMOV UR8, URZ ;  /* 0x0000003f00087c82 */ /* 0x000fe20008000000 */
[----:B------:R-:W-:Y:S01]  /*1510*/  ULEA UR11, UR11, UR10, 0xd ;  /* 0x0000000a0b0b7291 */ /* 0x000fe2000f8e683f */
[----:B------:R-:W-:-:S02]  /*1520*/  CS2R R78, SRZ ;  /* 0x00000000004e7805 */ /* 0x000fc4000001ff00 */
[----:B------:R-:W-:Y:S02]  /*1530*/  CS2R R80, SRZ ;  /* 0x0000000000507805 */ /* 0x000fe4000001ff00 */
[----:B------:R-:W-:Y:S01]  /*1540*/  CS2R R82, SRZ ;  /* 0x0000000000527805 */ /* 0x000fe2000001ff00 */
[----:B------:R-:W-:Y:S01]  /*1550*/  UIADD3 UR11, UR11, 0x100, URZ ;  /* 0x000001000b0b7890 */ /* 0x000fe2000fffe03f */
[----:B------:R-:W-:Y:S02]  /*1560*/  CS2R R84, SRZ ;  /* 0x0000000000547805 */ /* 0x000fe4000001ff00 */
[----:B------:R-:W-:Y:S02]  /*1570*/  CS2R R86, SRZ ;  /* 0x0000000000567805 */ /* 0x000fe4000001ff00 */
[----:B--2---:R-:W-:Y:S01]  /*1580*/  CS2R R24, SRZ ;  /* 0x0000000000187805 */ /* 0x004fe2000001ff00 */
[----:B------:R-:W-:Y:S01]  /*1590*/  USHF.R.U32.HI UR11, URZ, 0x4, UR11 ;  /* 0x000000043f0b7899 */ /* 0x000fe2000801160b */
[----:B------:R-:W-:-:S02]  /*15a0*/  CS2R R26, SRZ ;  /* 0x00000000001a7805 */ /* 0x000fc4000001ff00 */
[----:B------:R-:W-:Y:S02]  /*15b0*/  CS2R R28, SRZ ;  /* 0x00000000001c7805 */ /* 0x000fe4000001ff00 */
[----:B------:R-:W-:Y:S01]  /*15c0*/  CS2R R30, SRZ ;  /* 0x00000000001e7805 */ /* 0x000fe2000001ff00 */
[----:B------:R-:W-:Y:S01]  /*15d0*/  ULOP3.LUT UR11, UR11, 0x3fff, URZ, 0xc0, !UPT ;  /* 0x00003fff0b0b7892 */ /* 0x000fe2000f8ec03f */
        /* <DEDUP_REMOVED lines=11> */
[----:B------:R-:W-:Y:S01]  /*1690*/  CS2R R54, SRZ ;  /* 0x0000000000367805 */ /* 0x000fe2000001ff00 */
[----:B------:R-:W-:Y:S06]  /*16a0*/  @!P1 BRA `(.L_x_17) ;  /* 0x00000008009c9947 */ /* 0x000fec0003800000 */
[----:B------:R-:W-:-:S13]  /*16b0*/  ISETP.NE.AND P2, PT, R144, 0x3, PT ;  /* 0x000000039000780c */ /* 0x000fda0003f45270 */
[----:B------:R-:W-:Y:S05]  /*16c0*/  @!P2 BRA `(.L_x_18) ;  /* 0x000000000004a947 */ /* 0x000fea0003800000 */
[----:B------:R-:W-:Y:S01]  /*16d0*/  BPT.TRAP 0x1 ;  /* 0x000000040000795c */ /* 0x000fe20000300000 */
.L_x_18:
[----:B------:R-:W-:Y:S01]  /*16e0*/  ULEA UR6, UR5, UR10, 0x3 ;  /* 0x0000000a05067291 */ /* 0x000fe2000f8e183f */
[----:B------:R-:W-:-:S05]  /*16f0*/  IMAD.U32 R11, RZ, RZ, UR4 ;  /* 0x00000004ff0b7e24 */ /* 0x000fca000f8e00ff */
[----:B------:R-:W-:-:S04]  /*1700*/  SHF.L.U32 R11, R11, 0x1f, RZ ;  /* 0x0000001f0b0b7819 */ /* 0x000fc800000006ff */
[----:B------:R0:W1:Y:S01]  /*1710*/  SYNCS.PHASECHK.TRANS64.TRYWAIT P1, [UR6], R11 ;  /* 0x0000000bff0075a7 */ /* 0x0000620008020146 */
[----:B------:R-:W-:Y:S05]  /*1720*/  @!P2 BRA `(.L_x_19) ;  /* 0x000000000004a947 */ /* 0x000fea0003800000 */
[----:B------:R-:W-:Y:S01]  /*1730*/  BPT.TRAP 0x1 ;  /* 0x000000040000795c */ /* 0x000fe20000300000 */
.L_x_19:
[----:B-1----:R-:W-:Y:S05]  /*1740*/  @P1 BRA `(.L_x_20) ;  /* 0x0000000000081947 */ /* 0x002fea0003800000 */
[----:B------:R-:W1:Y:S02]  /*1750*/  SYNCS.PHASECHK.TRANS64.TRYWAIT P1, [UR6], R11 ;  /* 0x0000000bff0075a7 */ /* 0x000e640008020146 */
[----:B-1----:R-:W-:Y:S05]  /*1760*/  @!P1 BRA `(.L_x_21) ;  /* 0x00000080001c9947 */ /* 0x002fea0003800000 */
.L_x_20:
[----:B------:R-:W-:Y:S01]  /*1770*/  UIADD3 UR6, UR10, 0x20100, URZ ;  /* 0x000201000a067890 */ /* 0x000fe2000fffe03f */
[----:B------:R-:W-:Y:S01]  /*1780*/  WARPGROUP.ARRIVE ;  /* 0x00000000000079c5 */ /* 0x000fe20000000000 */
[----:B------:R-:W-:Y:S01]  /*1790*/  ULOP3.LUT UR8, UR11, 0x10000, URZ, 0xfc, !UPT ;  /* 0x000100000b087892 */ /* 0x000fe2000f8efc3f */
[----:B------:R-:W-:Y:S01]  /*17a0*/  CS2R R18, SRZ ;  /* 0x0000000000127805 */ /* 0x000fe2000001ff00 */
[----:B------:R-:W-:Y:S01]  /*17b0*/  USHF.R.U32.HI UR6, URZ, 0x4, UR6 ;  /* 0x000000043f067899 */ /* 0x000fe20008011606 */
[----:B------:R-:W-:Y:S01]  /*17c0*/  CS2R R16, SRZ ;  /* 0x0000000000107805 */ /* 0x000fe2000001ff00 */
[----:B------:R-:W-:Y:S01]  /*17d0*/  ULEA UR8, UR5, UR8, 0xb ;  /* 0x0000000805087291 */ /* 0x000fe2000f8e583f */
[----:B------:R-:W-:Y:S01]  /*17e0*/  CS2R R20, SRZ ;  /* 0x0000000000147805 */ /* 0x000fe2000001ff00 */
[----:B------:R-:W-:Y:S01]  /*17f0*/  ULOP3.LUT UR6, UR6, 0x3fff, URZ, 0xc0, !UPT ;  /* 0x00003fff06067892 */ /* 0x000fe2000f8ec03f */
[----:B------:R-:W-:Y:S01]  /*1800*/  CS2R R22, SRZ ;  /* 0x0000000000167805 */ /* 0x000fe2000001ff00 */
[----:B------:R-:W-:Y:S01]  /*1810*/  UMOV UR13, 0x40000040 ;  /* 0x40000040000d7882 */ /* 0x000fe20000000000 */
[----:B------:R-:W-:Y:S01]  /*1820*/  UMOV UR15, 0x40000040 ;  /* 0x40000040000f7882 */ /* 0x000fe20000000000 */
[----:B------:R-:W-:Y:S01]  /*1830*/  ULOP3.LUT UR6, UR6, 0x10000, URZ, 0xfc, !UPT ;  /* 0x0001000006067892 */ /* 0x000fe2000f8efc3f */
[----:B------:R-:W-:Y:S01]  /*1840*/  CS2R R88, SRZ ;  /* 0x0000000000587805 */ /* 0x000fe2000001ff00 */
[----:B------:R-:W-:Y:S01]  /*1850*/  UMOV UR12, UR8 ;  /* 0x00000008000c7c82 */ /* 0x000fe20008000000 */
[----:B------:R-:W-:Y:S01]  /*1860*/  CS2R R90, SRZ ;  /* 0x00000000005a7805 */ /* 0x000fe2000001ff00 */
[----:B------:R-:W-:Y:S01]  /*1870*/  ULEA UR7, UR5, UR6, 0x9 ;  /* 0x0000000605077291 */ /* 0x000fe2000f8e483f */
[----:B------:R-:W-:Y:S01]  /*1880*/  CS2R R92, SRZ ;  /* 0x00000000005c7805 */ /* 0x000fe2000001ff00 */
[----:B------:R-:W-:Y:S01]  /*1890*/  UIADD3 UR6, UR8, 0x400, URZ ;  /* 0x0000040008067890 */ /* 0x000fe2000fffe03f */
[----:B------:R-:W-:-:S02]  /*18a0*/  CS2R R94, SRZ ;  /* 0x00000000005e7805 */ /* 0x000fc4000001ff00 */
[----:B------:R-:W-:Y:S02]  /*18b0*/  CS2R R96, SRZ ;  /* 0x0000000000607805 */ /* 0x000fe4000001ff00 */
[----:B------:R-:W-:Y:S02]  /*18c0*/  CS2R R98, SRZ ;  /* 0x0000000000627805 */ /* 0x000fe4000001ff00 */
[----:B------:R-:W-:Y:S01]  /*18d0*/  CS2R R100, SRZ ;  /* 0x0000000000647805 */ /* 0x000fe2000001ff00 */
[----:B------:R-:W-:Y:S01]  /*18e0*/  UMOV UR14, UR7 ;  /* 0x00000007000e7c82 */ /* 0x000fe20008000000 */
[----:B------:R-:W-:Y:S01]  /*18f0*/  CS2R R102, SRZ ;  /* 0x0000000000667805 */ /* 0x000fe2000001ff00 */
[----:B------:R-:W-:Y:S01]  /*1900*/  QGMMA.64x64x32.F32.E4M3.E4M3 R56, gdesc[UR12], RZ, !UPT ;  /* 0x00e000000c3879f3 */ /* 0x000fe2000c7008ff */
[----:B------:R-:W-:Y:S01]  /*1910*/  UMOV UR12, UR6 ;  /* 0x00000006000c7c82 */ /* 0x000fe20008000000 */
[----:B------:R-:W-:Y:S01]  /*1920*/  UMOV UR13, 0x40000040 ;  /* 0x40000040000d7882 */ /* 0x000fe20000000000 */
[----:B------:R-:W-:Y:S01]  /*1930*/  UIADD3 UR6, UR8, 0x402, URZ ;  /* 0x0000040208067890 */ /* 0x000fe2000fffe03f */
[----:B------:R-:W-:Y:S01]  /*1940*/  QGMMA.64x64x32.F32.E4M3.E4M3 R24, gdesc[UR12], RZ, !UPT ;  /* 0x00e000000c1879f3 */ /* 0x000fe2000c7008ff */
[----:B------:R-:W-:Y:S01]  /*1950*/  UIADD3 UR12, UR8, 0x2, URZ ;  /* 0x00000002080c7890 */ /* 0x000fe2000fffe03f */
[----:B------:R-:W-:Y:S01]  /*1960*/  CS2R R104, SRZ ;  /* 0x0000000000687805 */ /* 0x000fe2000001ff00 */
[----:B------:R-:W-:Y:S01]  /*1970*/  UIADD3 UR14, UR7, 0x2, URZ ;  /* 0x00000002070e7890 */ /* 0x000fe2000fffe03f */
[----:B------:R-:W-:Y:S01]  /*1980*/  CS2R R106, SRZ ;  /* 0x00000000006a7805 */ /* 0x000fe2000001ff00 */
[----:B------:R-:W-:Y:S01]  /*1990*/  UMOV UR13, 0x40000040 ;  /* 0x40000040000d7882 */ /* 0x000fe20000000000 */
[----:B------:R-:W-:Y:S01]  /*19a0*/  UMOV UR15, 0x40000040 ;  /* 0x40000040000f7882 */ /* 0x000fe20000000000 */
        /* <DEDUP_REMOVED lines=17> */
[----:B------:R-:W-:Y:S01]  /*1ac0*/  CS2R R142, SRZ ;  /* 0x00000000008e7805 */ /* 0x000fe2000001ff00 */
[----:B------:R-:W-:Y:S01]  /*1ad0*/  QGMMA.64x64x32.F32.E4M3.E4M3 R56, gdesc[UR12], R56 ;  /* 0x00e000000c3879f3 */ /* 0x000fe20008700838 */
[----:B------:R-:W-:Y:S01]  /*1ae0*/  UMOV UR12, UR6 ;  /* 0x00000006000c7c82 */ /* 0x000fe20008000000 */
[----:B------:R-:W-:Y:S01]  /*1af0*/  UMOV UR13, 0x40000040 ;  /* 0x40000040000d7882 */ /* 0x000fe20000000000 */
[----:B------:R-:W-:Y:S01]  /*1b00*/  UIADD3 UR6, UR8, 0x404, URZ ;  /* 0x0000040408067890 */ /* 0x000fe2000fffe03f */
[----:B------:R-:W-:Y:S01]  /*1b10*/  QGMMA.64x64x32.F32.E4M3.E4M3 R24, gdesc[UR12], R24 ;  /* 0x00e000000c1879f3 */ /* 0x000fe20008700818 */
[----:B------:R-:W-:-:S02]  /*1b20*/  UIADD3 UR12, UR8, 0x4, URZ ;  /* 0x00000004080c7890 */ /* 0x000fc4000fffe03f */
[----:B------:R-:W-:Y:S01]  /*1b30*/  UIADD3 UR14, UR7, 0x4, URZ ;  /* 0x00000004070e7890 */ /* 0x000fe2000fffe03f */
[----:B------:R-:W-:Y:S01]  /*1b40*/  UMOV UR13, 0x40000040 ;  /* 0x40000040000d7882 */ /* 0x000fe20000000000 */
[----:B------:R-:W-:-:S07]  /*1b50*/  UMOV UR15, 0x40000040 ;  /* 0x40000040000f7882 */ /* 0x000fce0000000000 */
[----:B------:R-:W-:Y:S01]  /*1b60*/  QGMMA.64x64x32.F32.E4M3.E4M3 R56, gdesc[UR12], R56 ;  /* 0x00e000000c3879f3 */ /* 0x000fe20008700838 */
[----:B------:R-:W-:Y:S01]  /*1b70*/  UMOV UR12, UR6 ;  /* 0x00000006000c7c82 */ /* 0x000fe20008000000 */
[----:B------:R-:W-:Y:S01]  /*1b80*/  UMOV UR13, 0x40000040 ;  /* 0x40000040000d7882 */ /* 0x000fe20000000000 */
[----:B------:R-:W-:Y:S01]  /*1b90*/  UMOV UR6, 0x4 ;  /* 0x0000000400067882 */ /* 0x000fe20000000000 */
[----:B------:R-:W-:Y:S01]  /*1ba0*/  QGMMA.64x64x32.F32.E4M3.E4M3 R24, gdesc[UR12], R24 ;  /* 0x00e000000c1879f3 */ /* 0x000fe20008700818 */
[----:B------:R-:W-:Y:S02]  /*1bb0*/  UIADD3 UR14, UR7, 0x6, URZ ;  /* 0x00000006070e7890 */ /* 0x000fe4000fffe03f */
[----:B------:R-:W-:Y:S01]  /*1bc0*/  UIADD3 UR12, UR8, 0x6, URZ ;  /* 0x00000006080c7890 */ /* 0x000fe2000fffe03f */
[----:B------:R-:W-:Y:S01]  /*1bd0*/  ULDC UR7, c[0x0][0x50c] ;  /* 0x0001430000077ab9 */ /* 0x000fe20000000800 */
[----:B------:R-:W-:Y:S02]  /*1be0*/  UIADD3 UR8, UR8, 0x406, URZ ;  /* 0x0000040608087890 */ /* 0x000fe4000fffe03f */
[----:B------:R-:W-:Y:S01]  /*1bf0*/  UISETP.NE.AND UP0, UPT, UR7, 0x4, UPT ;  /* 0x000000040700788c */ /* 0x000fe2000bf05270 */
[----:B------:R-:W-:Y:S01]  /*1c00*/  UMOV UR13, 0x40000040 ;  /* 0x40000040000d7882 */ /* 0x000fe20000000000 */
[----:B------:R-:W-:-:S02]  /*1c10*/  UMOV UR15, 0x40000040 ;  /* 0x40000040000f7882 */ /* 0x000fc40000000000 */
[----:B------:R-:W-:-:S06]  /*1c20*/  USEL UR7, URZ, 0x1, UP0 ;  /* 0x000000013f077887 */ /* 0x000fcc0008000000 */
[----:B------:R-:W-:Y:S01]  /*1c30*/  ISETP.NE.AND P1, PT, RZ, UR7, PT ;  /* 0x00000007ff007c0c */ /* 0x000fe2000bf25270 */
[----:B------:R-:W-:Y:S01]  /*1c40*/  QGMMA.64x64x32.F32.E4M3.E4M3 R56, gdesc[UR12], R56 ;  /* 0x00e000000c3879f3 */ /* 0x000fe20008700838 */
[----:B------:R-:W-:Y:S01]  /*1c50*/  UMOV UR12, UR8 ;  /* 0x00000008000c7c82 */ /* 0x000fe20008000000 */
[----:B------:R-:W-:Y:S02]  /*1c60*/  UMOV UR13, 0x40000040 ;  /* 0x40000040000d7882 */ /* 0x000fe40000000000 */
[----:B------:R-:W-:Y:S08]  /*1c70*/  QGMMA.64x64x32.F32.E4M3.E4M3 R24, gdesc[UR12], R24, gsb0 ;  /* 0x00e000000c1879f3 */ /* 0x000ff00008000818 */
[----:B------:R-:W-:Y:S05]  /*1c80*/  @!P1 BRA `(.L_x_22) ;  /* 0x0000000400089947 */ /* 0x000fea0003800000 */
[----:B------:R-:W-:Y:S02]  /*1c90*/  WARPGROUP.DEPBAR.LE gsb0, 0x0 ;  /* 0x00008000000079c5 */ /* 0x000fe40000010000 */
[----:B------:R-:W-:-:S01]  /*1ca0*/  FADD R143, RZ, R56 ;  /* 0x00000038ff8f7221 */ /* 0x000fc20000000000 */
[----:B------:R-:W-:Y:S01]  /*1cb0*/  FADD R142, RZ, R57 ;  /* 0x00000039ff8e7221 */ /* 0x000fe20000000000 */
        /* <DEDUP_REMOVED lines=62> */
[----:B------:R-:W-:-:S06]  /*20a0*/  UMOV UR6, URZ ;  /* 0x0000003f00067c82 */ /* 0x000fcc0008000000 */
.L_x_22:
[----:B------:R-:W-:-:S04]  /*20b0*/  UIADD3 UR12, UR5, 0x1, URZ ;  /* 0x00000001050c7890 */ /* 0x000fc8000fffe03f */
[----:B------:R-:W-:-:S04]  /*20c0*/  UISETP.NE.AND UP0, UPT, UR12, 0x4, UPT ;  /* 0x000000040c00788c */ /* 0x000fc8000bf05270 */
[----:B------:R-:W-:Y:S02]  /*20d0*/  USEL UR8, URZ, 0x1, UP0 ;  /* 0x000000013f087887 */ /* 0x000fe40008000000 */
[----:B------:R-:W-:Y:S02]  /*20e0*/  USEL UR12, UR12, URZ, UP0 ;  /* 0x0000003f0c0c7287 */ /* 0x000fe40008000000 */
[----:B------:R-:W-:-:S06]  /*20f0*/  ULOP3.LUT UR8, UR4, UR8, URZ, 0x3c, !UPT ;  /* 0x0000000804087292 */ /* 0x000fcc000f8e3c3f */
[----:B------:R-:W-:Y:S01]  /*2100*/  IMAD.U32 R15, RZ, RZ, UR8 ;  /* 0x00000008ff0f7e24 */ /* 0x000fe2000f8e00ff */
[----:B------:R-:W-:-:S06]  /*2110*/  UMOV UR8, 0x1 ;  /* 0x0000000100087882 */ /* 0x000fcc0000000000 */
.L_x_17:
[----:B------:R-:W-:-:S04]  /*2120*/  UISETP.LT.AND UP0, UPT, UR9, 0x1, UPT ;  /* 0x000000010900788c */ /* 0x000fc8000bf01270 */
[----:B------:R-:W-:-:S04]  /*2130*/  USEL UR13, UR9, 0x1, UP0 ;  /* 0x00000001090d7887 */ /* 0x000fc80008000000 */
[----:B------:R-:W-:-:S04]  /*2140*/  UIADD3 UR13, UR9, -UR13, URZ ;  /* 0x8000000d090d7290 */ /* 0x000fc8000fffe03f */
[----:B------:R-:W-:-:S06]  /*2150*/  UISETP.GE.AND UP0, UPT, UR13, 0x1, UPT ;  /* 0x000000010d00788c */ /* 0x000fcc000bf06270 */
[----:B------:R-:W-:-:S13]  /*2160*/  PLOP3.LUT P1, PT, PT, PT, UP0, 0x80, 0x0 ;  /* 0x000000000000781c */ /* 0x000fda0003f2f008 */
[----:B------:R-:W-:Y:S05]  /*2170*/  @!P1 BRA `(.L_x_23) ;  /* 0x0000000800749947 */ /* 0x000fea0003800000 */
[----:B01----:R-:W-:Y:S01]  /*2180*/  IMAD.U32 R11, RZ, RZ, UR13 ;  /* 0x0000000dff0b7e24 */ /* 0x003fe2000f8e00ff */
[----:B------:R-:W-:Y:S01]  /*2190*/  ULDC UR14, c[0x0][0x50c] ;  /* 0x00014300000e7ab9 */ /* 0x000fe20000000800 */
[----:B------:R-:W-:-:S07]  /*21a0*/  IMAD.U32 R12, RZ, RZ, UR5 ;  /* 0x00000005ff0c7e24 */ /* 0x000fce000f8e00ff */
.L_x_31:
[----:B------:R-:W-:-:S13]  /*21b0*/  ISETP.NE.AND P2, PT, R144, 0x3, PT ;  /* 0x000000039000780c */ /* 0x000fda0003f45270 */
[----:B0-----:R-:W-:Y:S05]  /*21c0*/  @!P2 BRA `(.L_x_24) ;  /* 0x000000000004a947 */ /* 0x001fea0003800000 */
[----:B------:R-:W-:Y:S01]  /*21d0*/  BPT.TRAP 0x1 ;  /* 0x000000040000795c */ /* 0x000fe20000300000 */
.L_x_24:
[----:B------:R-:W0:Y:S01]  /*21e0*/  S2UR UR13, SR_CgaCtaId ;  /* 0x00000000000d79c3 */ /* 0x000e220000008800 */
[----:B------:R-:W-:Y:S01]  /*21f0*/  UMOV UR10, 0x400 ;  /* 0x00000400000a7882 */ /* 0x000fe20000000000 */
[----:B------:R-:W-:Y:S01]  /*2200*/  SHF.L.U32 R13, R15, 0x1f, RZ ;  /* 0x0000001f0f0d7819 */ /* 0x000fe200000006ff */
[----:B0-----:R-:W-:-:S04]  /*2210*/  ULEA UR10, UR13, UR10, 0x18 ;  /* 0x0000000a0d0a7291 */ /* 0x001fc8000f8ec03f */
[----:B------:R-:W-:-:S09]  /*2220*/  ULEA UR13, UR12, UR10, 0x3 ;  /* 0x0000000a0c0d7291 */ /* 0x000fd2000f8e183f */
[----:B------:R0:W1:Y:S01]  /*2230*/  SYNCS.PHASECHK.TRANS64.TRYWAIT P1, [UR13], R13 ;  /* 0x0000000dff0075a7 */ /* 0x000062000802014d */
[----:B------:R-:W-:Y:S05]  /*2240*/  @!P2 BRA `(.L_x_25) ;  /* 0x000000000004a947 */ /* 0x000fea0003800000 */
[----:B------:R-:W-:Y:S01]  /*2250*/  BPT.TRAP 0x1 ;  /* 0x000000040000795c */ /* 0x000fe20000300000 */
.L_x_25:
[----:B-1----:R-:W-:Y:S05]  /*2260*/  @P1 BRA `(.L_x_26) ;  /* 0x0000000000081947 */ /* 0x002fea0003800000 */
[----:B------:R-:W1:Y:S02]  /*2270*/  SYNCS.PHASECHK.TRANS64.TRYWAIT P1, [UR13], R13 ;  /* 0x0000000dff0075a7 */ /* 0x000e64000802014d */
[----:B-1----:R-:W-:Y:S05]  /*2280*/  @!P1 BRA `(.L_x_27) ;  /* 0x00000074006c9947 */ /* 0x002fea0003800000 */
.L_x_26:
[----:B------:R-:W-:Y:S01]  /*2290*/  UIADD3 UR13, UR10, 0x20100, URZ ;  /* 0x000201000a0d7890 */ /* 0x000fe2000fffe03f */
[----:B------:R-:W-:Y:S01]  /*22a0*/  WARPGROUP.ARRIVE ;  /* 0x00000000000079c5 */ /* 0x000fe20000000000 */
[----:B------:R-:W-:Y:S02]  /*22b0*/  UISETP.NE.AND UP0, UPT, UR7, URZ, UPT ;  /* 0x0000003f0700728c */ /* 0x000fe4000bf05270 */
[----:B------:R-:W-:Y:S02]  /*22c0*/  USHF.R.U32.HI UR13, URZ, 0x4, UR13 ;  /* 0x000000043f0d7899 */ /* 0x000fe4000801160d */
[----:B------:R-:W-:Y:S02]  /*22d0*/  USEL UR8, UR8, URZ, !UP0 ;  /* 0x0000003f08087287 */ /* 0x000fe4000c000000 */
[----:B------:R-:W-:Y:S02]  /*22e0*/  ULOP3.LUT UR13, UR13, 0x3fff, URZ, 0xc0, !UPT ;  /* 0x00003fff0d0d7892 */ /* 0x000fe4000f8ec03f */
[----:B------:R-:W-:-:S02]  /*22f0*/  ULOP3.LUT UR7, UR11, 0x10000, URZ, 0xfc, !UPT ;  /* 0x000100000b077892 */ /* 0x000fc4000f8efc3f */
[----:B------:R-:W-:Y:S02]  /*2300*/  ULOP3.LUT UR13, UR13, 0x10000, URZ, 0xfc, !UPT ;  /* 0x000100000d0d7892 */ /* 0x000fe4000f8efc3f */
[----:B------:R-:W-:Y:S02]  /*2310*/  UISETP.NE.U32.AND UP0, UPT, UR8, URZ, UPT ;  /* 0x0000003f0800728c */ /* 0x000fe4000bf05070 */
[----:B------:R-:W-:Y:S02]  /*2320*/  ULEA UR8, UR12, UR7, 0xb ;  /* 0x000000070c087291 */ /* 0x000fe4000f8e583f */
[----:B------:R-:W-:Y:S02]  /*2330*/  ULEA UR7, UR12, UR13, 0x9 ;  /* 0x0000000d0c077291 */ /* 0x000fe4000f8e483f */
[----:B------:R-:W-:Y:S01]  /*2340*/  UIADD3 UR13, UR8, 0x400, URZ ;  /* 0x00000400080d7890 */ /* 0x000fe2000fffe03f */
[----:B------:R-:W-:Y:S02]  /*2350*/  UMOV UR17, 0x40000040 ;  /* 0x4000004000117882 */ /* 0x000fe40000000000 */
[----:B------:R-:W-:Y:S01]  /*2360*/  UMOV UR16, UR8 ;  /* 0x0000000800107c82 */ /* 0x000fe20008000000 */
[----:B------:R-:W-:Y:S01]  /*2370*/  UMOV UR19, 0x40000040 ;  /* 0x4000004000137882 */ /* 0x000fe20000000000 */
[----:B------:R-:W-:Y:S01]  /*2380*/  UMOV UR18, UR7 ;  /* 0x0000000700127c82 */ /* 0x000fe20008000000 */
[----:B------:R-:W-:Y:S01]  /*2390*/  UIADD3 UR6, UR6, 0x4, URZ ;  /* 0x0000000406067890 */ /* 0x000fe2000fffe03f */
[----:B------:R-:W-:Y:S01]  /*23a0*/  QGMMA.64x64x32.F32.E4M3.E4M3 R56, gdesc[UR16], R56, UP0 ;  /* 0x00e00000103879f3 */ /* 0x000fe2000bf00838 */
[----:B------:R-:W-:Y:S01]  /*23b0*/  UMOV UR16, UR13 ;  /* 0x0000000d00107c82 */ /* 0x000fe20008000000 */
[----:B------:R-:W-:Y:S01]  /*23c0*/  UMOV UR17, 0x40000040 ;  /* 0x4000004000117882 */ /* 0x000fe20000000000 */
[----:B------:R-:W-:Y:S01]  /*23d0*/  UIADD3 UR13, UR8, 0x402, URZ ;  /* 0x00000402080d7890 */ /* 0x000fe2000fffe03f */
[----:B------:R-:W-:Y:S01]  /*23e0*/  QGMMA.64x64x32.F32.E4M3.E4M3 R24, gdesc[UR16], R24, UP0 ;  /* 0x00e00000101879f3 */ /* 0x000fe2000bf00818 */
[----:B------:R-:W-:-:S02]  /*23f0*/  UIADD3 UR16, UR8, 0x2, URZ ;  /* 0x0000000208107890 */ /* 0x000fc4000fffe03f */
[----:B------:R-:W-:Y:S01]  /*2400*/  UIADD3 UR18, UR7, 0x2, URZ ;  /* 0x0000000207127890 */ /* 0x000fe2000fffe03f */
[----:B------:R-:W-:Y:S01]  /*2410*/  UMOV UR17, 0x40000040 ;  /* 0x4000004000117882 */ /* 0x000fe20000000000 */
[----:B------:R-:W-:Y:S01]  /*2420*/  UMOV UR19, 0x40000040 ;  /* 0x4000004000137882 */ /* 0x000fe20000000000 */
[----:B------:R-:W-:-:S06]  /*2430*/  UISETP.NE.AND UP0, UPT, UR6, UR14, UPT ;  /* 0x0000000e0600728c */ /* 0x000fcc000bf05270 */
[----:B------:R-:W-:Y:S01]  /*2440*/  QGMMA.64x64x32.F32.E4M3.E4M3 R56, gdesc[UR16], R56 ;  /* 0x00e00000103879f3 */ /* 0x000fe20008700838 */
[----:B------:R-:W-:Y:S01]  /*2450*/  UMOV UR16, UR13 ;  /* 0x0000000d00107c82 */ /* 0x000fe20008000000 */
[----:B------:R-:W-:Y:S01]  /*2460*/  UMOV UR17, 0x40000040 ;  /* 0x4000004000117882 */ /* 0x000fe20000000000 */
[----:B------:R-:W-:Y:S01]  /*2470*/  UIADD3 UR13, UR8, 0x404, URZ ;  /* 0x00000404080d7890 */ /* 0x000fe2000fffe03f */
[----:B------:R-:W-:Y:S01]  /*2480*/  QGMMA.64x64x32.F32.E4M3.E4M3 R24, gdesc[UR16], R24 ;  /* 0x00e00000101879f3 */ /* 0x000fe20008700818 */
[----:B------:R-:W-:Y:S02]  /*2490*/  UIADD3 UR16, UR8, 0x4, URZ ;  /* 0x0000000408107890 */ /* 0x000fe4000fffe03f */
[----:B------:R-:W-:Y:S01]  /*24a0*/  UIADD3 UR18, UR7, 0x4, URZ ;  /* 0x0000000407127890 */ /* 0x000fe2000fffe03f */
[----:B------:R-:W-:Y:S01]  /*24b0*/  UMOV UR17, 0x40000040 ;  /* 0x4000004000117882 */ /* 0x000fe20000000000 */
[----:B------:R-:W-:-:S07]  /*24c0*/  UMOV UR19, 0x40000040 ;  /* 0x4000004000137882 */ /* 0x000fce0000000000 */
[----:B------:R-:W-:Y:S01]  /*24d0*/  QGMMA.64x64x32.F32.E4M3.E4M3 R56, gdesc[UR16], R56 ;  /* 0x00e00000103879f3 */ /* 0x000fe20008700838 */
[----:B------:R-:W-:Y:S01]  /*24e0*/  UMOV UR16, UR13 ;  /* 0x0000000d00107c82 */ /* 0x000fe20008000000 */
[----:B------:R-:W-:Y:S02]  /*24f0*/  UMOV UR17, 0x40000040 ;  /* 0x4000004000117882 */ /* 0x000fe40000000000 */
[----:B------:R-:W-:Y:S01]  /*2500*/  QGMMA.64x64x32.F32.E4M3.E4M3 R24, gdesc[UR16], R24 ;  /* 0x00e00000101879f3 */ /* 0x000fe20008700818 */
[----:B------:R-:W-:Y:S02]  /*2510*/  UIADD3 UR16, UR8, 0x6, URZ ;  /* 0x0000000608107890 */ /* 0x000fe4000fffe03f */
[----:B------:R-:W-:Y:S02]  /*2520*/  UIADD3 UR18, UR7, 0x6, URZ ;  /* 0x0000000607127890 */ /* 0x000fe4000fffe03f */
[----:B------:R-:W-:Y:S01]  /*2530*/  UIADD3 UR8, UR8, 0x406, URZ ;  /* 0x0000040608087890 */ /* 0x000fe2000fffe03f */
[----:B------:R-:W-:Y:S01]  /*2540*/  UMOV UR17, 0x40000040 ;  /* 0x4000004000117882 */ /* 0x000fe20000000000 */
[----:B------:R-:W-:Y:S01]  /*2550*/  UMOV UR19, 0x40000040 ;  /* 0x4000004000137882 */ /* 0x000fe20000000000 */
[----:B------:R-:W-:-:S06]  /*2560*/  USEL UR7, URZ, 0x1, UP0 ;  /* 0x000000013f077887 */ /* 0x000fcc0008000000 */
[----:B------:R-:W-:Y:S01]  /*2570*/  ISETP.NE.AND P1, PT, RZ, UR7, PT ;  /* 0x00000007ff007c0c */ /* 0x000fe2000bf25270 */
[----:B------:R-:W-:Y:S01]  /*2580*/  QGMMA.64x64x32.F32.E4M3.E4M3 R56, gdesc[UR16], R56 ;  /* 0x00e00000103879f3 */ /* 0x000fe20008700838 */
[----:B------:R-:W-:Y:S01]  /*2590*/  UMOV UR16, UR8 ;  /* 0x0000000800107c82 */ /* 0x000fe20008000000 */
[----:B------:R-:W-:Y:S02]  /*25a0*/  UMOV UR17, 0x40000040 ;  /* 0x4000004000117882 */ /* 0x000fe40000000000 */
[----:B------:R-:W-:Y:S03]  /*25b0*/  QGMMA.64x64x32.F32.E4M3.E4M3 R24, gdesc[UR16], R24, gsb0 ;  /* 0x00e00000101879f3 */ /* 0x000fe60008000818 */
[----:B------:R-:W-:-:S05]  /*25c0*/  WARPGROUP.DEPBAR.LE gsb0, 0x1 ;  /* 0x00008000000079c5 */ /* 0x000fca0000010100 */
[----:B------:R-:W-:Y:S05]  /*25d0*/  @!P1 BRA `(.L_x_28) ;  /* 0x0000000400089947 */ /* 0x000fea0003800000 */
[----:B------:R-:W-:Y:S02]  /*25e0*/  WARPGROUP.DEPBAR.LE gsb0, 0x0 ;  /* 0x00008000000079c5 */ /* 0x000fe40000010000 */
[----:B------:R-:W-:-:S01]  /*25f0*/  FADD R143, R56, R143 ;  /* 0x0000008f388f7221 */ /* 0x000fc20000000000 */
[----:B------:R-:W-:Y:S01]  /*2600*/  FADD R142, R57, R142 ;  /* 0x0000008e398e7221 */ /* 0x000fe20000000000 */
        /* <DEDUP_REMOVED lines=62> */
[----:B------:R-:W-:-:S06]  /*29f0*/  UMOV UR6, URZ ;  /* 0x0000003f00067c82 */ /* 0x000fcc0008000000 */
.L_x_28:
[----:B------:R-:W-:Y:S05]  /*2a00*/  @!P2 BRA `(.L_x_29) ;  /* 0x000000000004a947 */ /* 0x000fea0003800000 */
[----:B------:R-:W-:Y:S01]  /*2a10*/  BPT.TRAP 0x1 ;  /* 0x000000040000795c */ /* 0x000fe20000300000 */
.L_x_29:
[----:B01----:R-:W-:Y:S02]  /*2a20*/  @P0 LEA R13, R12, UR10, 0x3 ;  /* 0x0000000a0c0d0c11 */ /* 0x003fe4000f8e18ff */
[----:B------:R-:W-:-:S03]  /*2a30*/  ISETP.GT.U32.AND P1, PT, R4, 0x1, PT ;  /* 0x000000010400780c */ /* 0x000fc60003f24070 */
[----:B------:R-:W-:-:S05]  /*2a40*/  @P0 VIADD R14, R13, 0x20 ;  /* 0x000000200d0e0836 */ /* 0x000fca0000000000 */
[----:B------:R-:W-:-:S04]  /*2a50*/  @P0 PRMT R14, R5, 0x654, R14 ;  /* 0x00000654050e0816 */ /* 0x000fc8000000000e */
[----:B------:R0:W-:Y:S01]  /*2a60*/  @P0 SYNCS.ARRIVE.TRANS64.RED.A1T0 RZ, [R14+URZ], RZ ;  /* 0x000000ff0eff09a7 */ /* 0x0001e2000810043f */
[----:B------:R-:W-:Y:S05]  /*2a70*/  @P1 BRA `(.L_x_30) ;  /* 0x0000000000041947 */ /* 0x000fea0003800000 */
[----:B------:R-:W-:Y:S01]  /*2a80*/  BPT.TRAP 0x1 ;  /* 0x000000040000795c */ /* 0x000fe20000300000 */
.L_x_30:
[----:B------:R-:W-:Y:S01]  /*2a90*/  UIADD3 UR12, UR12, 0x1, URZ ;  /* 0x000000010c0c7890 */ /* 0x000fe2000fffe03f */
[C---:B------:R-:W-:Y:S01]  /*2aa0*/  ISETP.GT.AND P2, PT, R11.reuse, 0x1, PT ;  /* 0x000000010b00780c */ /* 0x040fe20003f44270 */
[----:B------:R-:W-:Y:S02]  /*2ab0*/  VIADD R12, R12, 0x1 ;  /* 0x000000010c0c7836 */ /* 0x000fe40000000000 */
[----:B------:R-:W-:Y:S01]  /*2ac0*/  UISETP.NE.AND UP0, UPT, UR12, 0x4, UPT ;  /* 0x000000040c00788c */ /* 0x000fe2000bf05270 */
[----:B------:R-:W-:Y:S02]  /*2ad0*/  VIADD R11, R11, 0xffffffff ;  /* 0xffffffff0b0b7836 */ /* 0x000fe40000000000 */
[C---:B------:R-:W-:Y:S01]  /*2ae0*/  ISETP.NE.AND P1, PT, R12.reuse, 0x4, PT ;  /* 0x000000040c00780c */ /* 0x040fe20003f25270 */
[----:B------:R-:W-:Y:S02]  /*2af0*/  USEL UR8, URZ, 0x1, UP0 ;  /* 0x000000013f087887 */ /* 0x000fe40008000000 */
[----:B------:R-:W-:Y:S01]  /*2b00*/  USEL UR12, UR12, URZ, UP0 ;  /* 0x0000003f0c0c7287 */ /* 0x000fe20008000000 */
[----:B------:R-:W-:-:S03]  /*2b10*/  SEL R12, R12, RZ, P1 ;  /* 0x000000ff0c0c7207 */ /* 0x000fc60000800000 */
[----:B------:R-:W-:Y:S01]  /*2b20*/  LOP3.LUT R15, R15, UR8, RZ, 0x3c, !PT ;  /* 0x000000080f0f7c12 */ /* 0x000fe2000f8e3cff */
[----:B------:R-:W-:Y:S01]  /*2b30*/  UMOV UR8, 0x1 ;  /* 0x0000000100087882 */ /* 0x000fe20000000000 */
[----:B------:R-:W-:Y:S06]  /*2b40*/  @P2 BRA `(.L_x_31) ;  /* 0xfffffff400982947 */ /* 0x000fec000383ffff */
.L_x_23:
[----:B------:R-:W-:Y:S01]  /*2b50*/  UISETP.NE.AND UP0, UPT, UR6, URZ, UPT ;  /* 0x0000003f0600728c */ /* 0x000fe2000bf05270 */
[----:B01----:R-:W0:Y:S03]  /*2b60*/  LDC R11, c[0x0][0x28c] ;  /* 0x0000a300ff0b7b82 */ /* 0x003e260000000800 */
[----:B------:R-:W-:-:S06]  /*2b70*/  USEL UR6, URZ, 0x1, !UP0 ;  /* 0x000000013f067887 */ /* 0x000fcc000c000000 */
[----:B------:R-:W-:Y:S02]  /*2b80*/  ISETP.NE.AND P1, PT, RZ, UR6, PT ;  /* 0x00000006ff007c0c */ /* 0x000fe4000bf25270 */
[----:B0-----:R-:W-:-:S11]  /*2b90*/  ISETP.GE.AND P2, PT, R11, 0x1, PT ;  /* 0x000000010b00780c */ /* 0x001fd60003f46270 */
[----:B------:R-:W-:Y:S05]  /*2ba0*/  @!P1 BRA `(.L_x_32) ;  /* 0x0000000400049947 */ /* 0x000fea0003800000 */
[----:B------:R-:W-:Y:S02]  /*2bb0*/  WARPGROUP.DEPBAR.LE gsb0, 0x0 ;  /* 0x00008000000079c5 */ /* 0x000fe40000010000 */
[----:B------:R-:W-:Y:S01]  /*2bc0*/  FADD R143, R56, R143 ;  /* 0x0000008f388f7221 */ /* 0x000fe20000000000 */
        /* <DEDUP_REMOVED lines=62> */
[----:B------:R-:W-:-:S07]  /*2fb0*/  FADD R18, R18, R55 ;  /* 0x0000003712127221 */ /* 0x000fce0000000000 */
.L_x_32:
[----:B------:R-:W-:Y:S02]  /*2fc0*/  WARPGROUP.DEPBAR.LE gsb0, 0x0 ;  /* 0x00008000000079c5 */ /* 0x000fe40000010000 */
[----:B------:R-:W-:Y:S05]  /*2fd0*/  @!P2 BRA `(.L_x_33) ;  /* 0x000000000044a947 */ /* 0x000fea0003800000 */
[----:B------:R-:W-:-:S13]  /*2fe0*/  ISETP.NE.AND P1, PT, R144, 0x3, PT ;  /* 0x000000039000780c */ /* 0x000fda0003f25270 */
[----:B------:R-:W-:Y:S05]  /*2ff0*/  @!P1 BRA `(.L_x_34) ;  /* 0x0000000000049947 */ /* 0x000fea0003800000 */
[----:B------:R-:W-:Y:S01]  /*3000*/  BPT.TRAP 0x1 ;  /* 0x000000040000795c */ /* 0x000fe20000300000 */
.L_x_34:
[----:B------:R-:W-:Y:S01]  /*3010*/  VOTEU.ANY UP0, P0 ;  /* 0x00000000003f7886 */ /* 0x000fe20000000100 */
[----:B------:R-:W-:Y:S01]  /*3020*/  UISETP.LT.AND UP1, UPT, UR9, 0x1, UPT ;  /* 0x000000010900788c */ /* 0x000fe2000bf21270 */
[----:B------:R-:W-:Y:S01]  /*3030*/  IMAD.U32 R12, RZ, RZ, UR10 ;  /* 0x0000000aff0c7e24 */ /* 0x000fe2000f8e00ff */
[----:B------:R-:W-:Y:S02]  /*3040*/  ISETP.GT.U32.AND P1, PT, R4, 0x1, PT ;  /* 0x000000010400780c */ /* 0x000fe40003f24070 */
[----:B------:R-:W-:-:S04]  /*3050*/  @UP0 USEL UR6, UR9, 0x1, UP1 ;  /* 0x0000000109060887 */ /* 0x000fc80008800000 */
[----:B------:R-:W-:-:S06]  /*3060*/  @UP0 UIADD3 UR6, UR5, UR9, -UR6 ;  /* 0x0000000905060290 */ /* 0x000fcc000fffe806 */
[----:B------:R-:W-:-:S04]  /*3070*/  IMAD.U32 R11, RZ, RZ, UR6 ;  /* 0x00000006ff0b7e24 */ /* 0x000fc8000f8e00ff */
[----:B------:R-:W-:-:S05]  /*3080*/  @P0 IMAD.SHL.U32 R11, R11, 0x8, RZ ;  /* 0x000000080b0b0824 */ /* 0x000fca00078e00ff */
[----:B------:R-:W-:-:S04]  /*3090*/  @P0 LOP3.LUT R11, R11, 0x18, RZ, 0xc0, !PT ;  /* 0x000000180b0b0812 */ /* 0x000fc800078ec0ff */
[----:B------:R-:W-:-:S04]  /*30a0*/  @P0 IADD3 R12, R12, 0x20, R11 ;  /* 0x000000200c0c0810 */ /* 0x000fc80007ffe00b */
[----:B------:R-:W-:-:S04]  /*30b0*/  @P0 PRMT R12, R5, 0x654, R12 ;  /* 0x00000654050c0816 */ /* 0x000fc8000000000c */
[----:B------:R0:W-:Y:S01]  /*30c0*/  @P0 SYNCS.ARRIVE.TRANS64.RED.A1T0 RZ, [R12+URZ], RZ ;  /* 0x000000ff0cff09a7 */ /* 0x0001e2000810043f */
[----:B------:R-:W-:Y:S05]  /*30d0*/  @P1 BRA `(.L_x_33) ;  /* 0x0000000000041947 */ /* 0x000fea0003800000 */
[----:B------:R-:W-:Y:S01]  /*30e0*/  BPT.TRAP 0x1 ;  /* 0x000000040000795c */ /* 0x000fe20000300000 */
.L_x_33:
[----:B------:R-:W1:Y:S01]  /*30f0*/  LDC R15, c[0x0][0x288] ;  /* 0x0000a200ff0f7b82 */ /* 0x000e620000000800 */
[--C-:B------:R-:W-:Y:S01]  /*3100*/  SHF.R.U32.HI R11, RZ, 0x2, R0.reuse ;  /* 0x00000002ff0b7819 */ /* 0x100fe20000011600 */
[----:B------:R-:W-:Y:S01]  /*3110*/  IMAD.SHL.U32 R7, R7, 0x40, RZ ;  /* 0x0000004007077824 */ /* 0x000fe200078e00ff */
[----:B------:R-:W-:Y:S01]  /*3120*/  LOP3.LUT R13, R0, 0x60, RZ, 0xc0, !PT ;  /* 0x00000060000d7812 */ /* 0x000fe200078ec0ff */
[----:B------:R-:W-:Y:S01]  /*3130*/  ULDC UR6, c[0x0][0x284] ;  /* 0x0000a10000067ab9 */ /* 0x000fe20000000800 */
[----:B------:R-:W-:Y:S01]  /*3140*/  SHF.R.U32.HI R14, RZ, 0x7, R0 ;  /* 0x00000007ff0e7819 */ /* 0x000fe20000011600 */
[----:B------:R-:W-:Y:S01]  /*3150*/  IMAD.WIDE R26, R10, 0x100, RZ ;  /* 0x000001000a1a7825 */ /* 0x000fe200078e02ff */
[----:B0-----:R-:W-:Y:S02]  /*3160*/  LOP3.LUT R12, R11, 0x7, RZ, 0xc0, !PT ;  /* 0x000000070b0c7812 */ /* 0x001fe400078ec0ff */
[----:B------:R-:W-:Y:S01]  /*3170*/  SHF.R.U32.HI R13, RZ, 0x1, R13 ;  /* 0x00000001ff0d7819 */ /* 0x000fe2000001160d */
[----:B------:R-:W-:Y:S01]  /*3180*/  IMAD.SHL.U32 R28, R0, 0x2, RZ ;  /* 0x00000002001c7824 */ /* 0x000fe200078e00ff */
[----:B------:R-:W-:Y:S01]  /*3190*/  LOP3.LUT R11, R14, 0x1, RZ, 0xc0, !PT ;  /* 0x000000010e0b7812 */ /* 0x000fe200078ec0ff */
[----:B------:R-:W-:Y:S01]  /*31a0*/  IMAD.MOV.U32 R32, RZ, RZ, -0x1 ;  /* 0xffffffffff207424 */ /* 0x000fe200078e00ff */
[----:B------:R-:W-:-:S02]  /*31b0*/  IADD3 R24, RZ, -R13, -R12 ;  /* 0x8000000dff187210 */ /* 0x000fc40007ffe80c */
[----:B------:R-:W-:Y:S01]  /*31c0*/  LOP3.LUT R14, R0, 0x3, RZ, 0xc0, !PT ;  /* 0x00000003000e7812 */ /* 0x000fe200078ec0ff */
[----:B------:R-:W-:Y:S01]  /*31d0*/  IMAD.SHL.U32 R35, R11, 0x40, RZ ;  /* 0x000000400b237824 */ /* 0x000fe200078e00ff */
[----:B------:R-:W-:Y:S01]  /*31e0*/  LOP3.LUT R28, R7, 0x6, R28, 0xf8, !PT ;  /* 0x00000006071c7812 */ /* 0x000fe200078ef81c */
[----:B------:R-:W-:Y:S02]  /*31f0*/  IMAD R24, R11, -0x40, R24 ;  /* 0xffffffc00b187824 */ /* 0x000fe400078e0218 */
[----:B------:R-:W-:Y:S01]  /*3200*/  IMAD.SHL.U32 R11, R10, 0x100, RZ ;  /* 0x000001000a0b7824 */ /* 0x000fe200078e00ff */
[----:B------:R-:W-:Y:S02]  /*3210*/  LOP3.LUT R35, R35, 0x40, R12, 0xe2, !PT ;  /* 0x0000004023237812 */ /* 0x000fe400078ee20c */
[----:B-1----:R-:W-:Y:S01]  /*3220*/  ISETP.GE.AND P1, PT, R7, R15, PT ;  /* 0x0000000f0700720c */ /* 0x002fe20003f26270 */
[----:B------:R-:W-:Y:S01]  /*3230*/  IMAD R14, R14, -0x2, R15 ;  /* 0xfffffffe0e0e7824 */ /* 0x000fe200078e020f */
[----:B------:R-:W-:-:S02]  /*3240*/  IADD3 R34, -R11, UR6, R24 ;  /* 0x000000060b227c10 */ /* 0x000fc4000fffe118 */
[----:B------:R-:W-:Y:S01]  /*3250*/  ISETP.GE.OR P1, PT, R11, UR6, P1 ;  /* 0x000000060b007c0c */ /* 0x000fe20008f26670 */
[----:B------:R-:W-:Y:S01]  /*3260*/  IMAD.IADD R33, R14, 0x1, -R7 ;  /* 0x000000010e217824 */ /* 0x000fe200078e0a07 */
[----:B------:R-:W-:-:S11]  /*3270*/  LOP3.LUT R35, R26, R35, R13, 0xfe, !PT ;  /* 0x000000231a237212 */ /* 0x000fd600078efe0d */
[----:B------:R-:W-:Y:S05]  /*3280*/  @P1 BRA `(.L_x_35) ;  /* 0x0000004800241947 */ /* 0x000fea0003800000 */
[----:B------:R-:W0:Y:S01]  /*3290*/  LDC.64 R30, c[0x0][0x5c8] ;  /* 0x00017200ff1e7b82 */ /* 0x000e220000000a00 */
[----:B------:R-:W-:Y:S01]  /*32a0*/  SHF.R.S32.HI R37, RZ, 0x1f, R6 ;  /* 0x0000001fff257819 */ /* 0x000fe20000011406 */
[----:B------:R-:W-:Y:S01]  /*32b0*/  ULDC.64 UR6, c[0x0][0x5d0] ;  /* 0x0001740000067ab9 */ /* 0x000fe20000000a00 */
[--C-:B------:R-:W-:Y:S01]  /*32c0*/  SHF.R.S32.HI R29, RZ, 0x1f, R28.reuse ;  /* 0x0000001fff1d7819 */ /* 0x100fe2000001141c */
[----:B------:R-:W-:Y:S02]  /*32d0*/  BSSY B0, `(.L_x_35) ;  /* 0x0000484000007945 */ /* 0x000fe40003800000 */
[----:B------:R-:W-:Y:S02]  /*32e0*/  IMAD R7, R37, UR6, RZ ;  /* 0x0000000625077c24 */ /* 0x000fe4000f8e02ff */
[----:B------:R-:W-:-:S04]  /*32f0*/  IMAD.WIDE.U32 R10, R6, UR6, R28 ;  /* 0x00000006060a7c25 */ /* 0x000fc8000f8e001c */
[----:B------:R-:W-:Y:S01]  /*3300*/  IMAD R7, R6, UR7, R7 ;  /* 0x0000000706077c24 */ /* 0x000fe2000f8e0207 */
[----:B------:R-:W-:-:S03]  /*3310*/  ULDC.64 UR6, c[0x0][0x5c0] ;  /* 0x0001700000067ab9 */ /* 0x000fc60000000a00 */
[----:B------:R-:W-:Y:S02]  /*3320*/  IMAD.IADD R11, R11, 0x1, R7 ;  /* 0x000000010b0b7824 */ /* 0x000fe400078e0207 */
[----:B0-----:R-:W-:-:S04]  /*3330*/  IMAD R12, R27, R30, RZ ;  /* 0x0000001e1b0c7224 */ /* 0x001fc800078e02ff */
[C---:B------:R-:W-:Y:S02]  /*3340*/  IMAD R7, R35.reuse, R31, R12 ;  /* 0x0000001f23077224 */ /* 0x040fe400078e020c */
[----:B------:R-:W-:-:S04]  /*3350*/  IMAD.WIDE.U32 R12, R35, R30, R10 ;  /* 0x0000001e230c7225 */ /* 0x000fc800078e000a */
[C---:B------:R-:W-:Y:S01]  /*3360*/  IMAD.SHL.U32 R11, R30.reuse, 0x80, RZ ;  /* 0x000000801e0b7824 */ /* 0x040fe200078e00ff */
[----:B------:R-:W-:Y:S01]  /*3370*/  LEA R14, P2, R30, R12, 0x3 ;  /* 0x0000000c1e0e7211 */ /* 0x000fe200078418ff */
[----:B------:R-:W-:Y:S01]  /*3380*/  IMAD.IADD R36, R13, 0x1, R7 ;  /* 0x000000010d247824 */ /* 0x000fe200078e0207 */
[C---:B------:R-:W-:Y:S02]  /*3390*/  IADD3 R24, P1, R12.reuse, UR6, RZ ;  /* 0x000000060c187c10 */ /* 0x040fe4000ff3e0ff */
[----:B------:R-:W-:Y:S02]  /*33a0*/  IADD3 R12, P5, P6, R12, UR6, R11 ;  /* 0x000000060c0c7c10 */ /* 0x000fe4000febe00b */
[C-C-:B------:R-:W-:Y:S02]  /*33b0*/  SHF.L.U64.HI R7, R30.reuse, 0x7, R31.reuse ;  /* 0x000000071e077819 */ /* 0x140fe4000001021f */
[----:B------:R-:W-:Y:S02]  /*33c0*/  LEA.HI.X R30, R30, R36, R31, 0x3, P2 ;  /* 0x000000241e1e7211 */ /* 0x000fe400010f1c1f */
[----:B------:R-:W-:-:S02]  /*33d0*/  IADD3.X R13, R36, UR7, R7, P5, P6 ;  /* 0x00000007240d7c10 */ /* 0x000fc4000afec407 */
[----:B---3-5:R-:W-:Y:S02]  /*33e0*/  FSETP.NEU.AND P5, PT, R9, RZ, PT ;  /* 0x000000ff0900720b */ /* 0x028fe40003fad000 */
[----:B------:R-:W-:Y:S02]  /*33f0*/  IADD3.X R25, R36, UR7, RZ, P1, !PT ;  /* 0x0000000724197c10 */ /* 0x000fe40008ffe4ff */
[C---:B------:R-:W-:Y:S02]  /*3400*/  IADD3 R10, P1, P2, R14.reuse, UR6, R11 ;  /* 0x000000060e0a7c10 */ /* 0x040fe4000fa3e00b */
[----:B------:R-:W-:Y:S02]  /*3410*/  IADD3 R14, P3, R14, UR6, RZ ;  /* 0x000000060e0e7c10 */ /* 0x000fe4000ff7e0ff */
[C---:B------:R-:W-:Y:S02]  /*3420*/  IADD3.X R11, R30.reuse, UR7, R7, P1, P2 ;  /* 0x000000071e0b7c10 */ /* 0x040fe40008fe4407 */
[----:B------:R-:W-:-:S03]  /*3430*/  IADD3.X R15, R30, UR7, RZ, P3, !PT ;  /* 0x000000071e0f7c10 */ /* 0x000fc60009ffe4ff */
[----:B------:R-:W-:Y:S06]  /*3440*/  @!P5 BRA `(.L_x_36) ;  /* 0x0000003400a0d947 */ /* 0x000fec0003800000 */
[----:B------:R-:W-:Y:S01]  /*3450*/  ULDC.64 UR6, c[0x0][0x5b8] ;  /* 0x00016e0000067ab9 */ /* 0x000fe20000000a00 */
[----:B------:R-:W-:Y:S01]  /*3460*/  ISETP.GE.AND P1, PT, R34, 0x1, PT ;  /* 0x000000012200780c */ /* 0x000fe20003f26270 */
[----:B------:R-:W-:Y:S01]  /*3470*/  IMAD R7, R37, UR6, RZ ;  /* 0x0000000625077c24 */ /* 0x000fe2000f8e02ff */
[----:B------:R-:W-:Y:S01]  /*3480*/  ULDC.64 UR10, c[0x0][0x5a8] ;  /* 0x00016a00000a7ab9 */ /* 0x000fe20000000a00 */
[C---:B------:R-:W-:Y:S01]  /*3490*/  IMAD.WIDE.U32 R28, R6.reuse, UR6, R28 ;  /* 0x00000006061c7c25 */ /* 0x040fe2000f8e001c */
[----:B------:R-:W-:Y:S01]  /*34a0*/  ISETP.LT.OR P5, PT, R33, 0x1, !P1 ;  /* 0x000000012100780c */ /* 0x000fe20004fa1670 */
[----:B------:R-:W-:Y:S02]  /*34b0*/  BSSY B1, `(.L_x_37) ;  /* 0x000000d000017945 */ /* 0x000fe40003800000 */
[----:B------:R-:W-:Y:S01]  /*34c0*/  IMAD R7, R6, UR7, R7 ;  /* 0x0000000706077c24 */ /* 0x000fe2000f8e0207 */
[----:B------:R-:W-:Y:S01]  /*34d0*/  ULDC.64 UR6, c[0x0][0x5b0] ;  /* 0x00016c0000067ab9 */ /* 0x000fe20000000a00 */
[----:B------:R-:W-:-:S02]  /*34e0*/  IMAD.MOV.U32 R6, RZ, RZ, R28 ;  /* 0x000000ffff067224 */ /* 0x000fc400078e001c */
[----:B------:R-:W-:Y:S02]  /*34f0*/  IMAD.IADD R7, R29, 0x1, R7 ;  /* 0x000000011d077824 */ /* 0x000fe400078e0207 */
[----:B------:R-:W-:Y:S02]  /*3500*/  IMAD R30, R27, UR6, RZ ;  /* 0x000000061b1e7c24 */ /* 0x000fe4000f8e02ff */
[----:B------:R-:W-:-:S04]  /*3510*/  IMAD.WIDE.U32 R28, R35, UR6, R6 ;  /* 0x00000006231c7c25 */ /* 0x000fc8000f8e0006 */
[--C-:B------:R-:W-:Y:S01]  /*3520*/  IMAD R31, R35, UR7, R30.reuse ;  /* 0x00000007231f7c24 */ /* 0x100fe2000f8e021e */
[----:B------:R-:W-:Y:S02]  /*3530*/  IADD3 R28, P2, R28, UR10, RZ ;  /* 0x0000000a1c1c7c10 */ /* 0x000fe4000ff5e0ff */
[----:B------:R-:W-:Y:S02]  /*3540*/  PRMT R30, RZ, 0x7610, R30 ;  /* 0x00007610ff1e7816 */ /* 0x000fe4000000001e */
[----:B------:R-:W-:Y:S01]  /*3550*/  IADD3.X R29, R29, UR11, R31, P2, !PT ;  /* 0x0000000b1d1d7c10 */ /* 0x000fe200097fe41f */
[----:B------:R-:W-:Y:S08]  /*3560*/  @P5 BRA `(.L_x_38) ;  /* 0x0000000000045947 */ /* 0x000ff00003800000 */
[----:B------:R0:W5:Y:S02]  /*3570*/  LDG.E.U8 R30, desc[UR20][R28.64] ;  /* 0x000000141c1e7981 */ /* 0x000164000c1e1100 */
.L_x_38:
[----:B------:R-:W-:Y:S05]  /*3580*/  BSYNC B1 ;  /* 0x0000000000017941 */ /* 0x000fea0003800000 */
.L_x_37:
[----:B-----5:R-:W-:Y:S01]  /*3590*/  LOP3.LUT R30, R30, 0xff, RZ, 0xc0, !PT ;  /* 0x000000ff1e1e7812 */ /* 0x020fe200078ec0ff */
[----:B------:R-:W-:Y:S01]  /*35a0*/  BSSY B1, `(.L_x_39) ;  /* 0x000000b000017945 */ /* 0x000fe20003800000 */
[----:B------:R-:W-:Y:S02]  /*35b0*/  ISETP.LT.OR P3, PT, R33, 0x2, !P1 ;  /* 0x000000022100780c */ /* 0x000fe40004f61670 */
[----:B------:R-:W-:-:S05]  /*35c0*/  F2FP.F16.E4M3.UNPACK_B R30, R30 ;  /* 0x0000001eff1e723e */ /* 0x000fca00020006ff */
[----:B------:R-:W-:-:S05]  /*35d0*/  HADD2.F32 R30, -RZ, R30.H0_H0 ;  /* 0x2000001eff1e7230 */ /* 0x000fca0000004100 */
[----:B------:R-:W-:-:S04]  /*35e0*/  FMUL R30, R30, R9 ;  /* 0x000000091e1e7220 */ /* 0x000fc80000400000 */
[----:B--2---:R-:W-:-:S05]  /*35f0*/  FFMA R30, R143, R8, R30 ;  /* 0x000000088f1e7223 */ /* 0x004fca000000001e */
[----:B------:R-:W-:Y:S02]  /*3600*/  F2FP.SATFINITE.E4M3.F32.PACK_AB_MERGE_C R31, RZ, R30, RZ ;  /* 0x0000001eff1f723e */ /* 0x000fe400048070ff */
[----:B------:R-:W-:-:S03]  /*3610*/  PRMT R30, RZ, 0x7610, R30 ;  /* 0x00007610ff1e7816 */ /* 0x000fc6000000001e */
[----:B------:R1:W-:Y:S01]  /*3620*/  @!P5 STG.E.U8 desc[UR20][R24.64], R31 ;  /* 0x0000001f1800d986 */ /* 0x0003e2000c101114 */
[----:B------:R-:W-:Y:S05]  /*3630*/  @P3 BRA `(.L_x_40) ;  /* 0x0000000000043947 */ /* 0x000fea0003800000 */
[----:B------:R2:W5:Y:S02]  /*3640*/  LDG.E.U8 R30, desc[UR20][R28.64+0x1] ;  /* 0x000001141c1e7981 */ /* 0x000564000c1e1100 */
.L_x_40:
[----:B------:R-:W-:Y:S05]  /*3650*/  BSYNC B1 ;  /* 0x0000000000017941 */ /* 0x000fea0003800000 */
.L_x_39:
[----:B-----5:R-:W-:Y:S01]  /*3660*/  LOP3.LUT R30, R30, 0xff, RZ, 0xc0, !PT ;  /* 0x000000ff1e1e7812 */ /* 0x020fe200078ec0ff */
[----:B------:R-:W-:Y:S01]  /*3670*/  BSSY B1, `(.L_x_41) ;  /* 0x0000013000017945 */ /* 0x000fe20003800000 */
[----:B------:R-:W-:Y:S02]  /*3680*/  IADD3 R39, P2, R35, 0x8, RZ ;  /* 0x0000000823277810 */ /* 0x000fe40007f5e0ff */
[----:B------:R-:W-:-:S03]  /*3690*/  F2FP.F16.E4M3.UNPACK_B R30, R30 ;  /* 0x0000001eff1e723e */ /* 0x000fc600020006ff */
[----:B-1----:R-:W-:Y:S01]  /*36a0*/  IMAD.X R31, RZ, RZ, R27, P2 ;  /* 0x000000ffff1f7224 */ /* 0x002fe200010e061b */
[----:B------:R-:W-:Y:S01]  /*36b0*/  ISETP.GE.AND P2, PT, R34, 0x9, PT ;  /* 0x000000092200780c */ /* 0x000fe20003f46270 */
[----:B------:R-:W-:Y:S02]  /*36c0*/  HADD2.F32 R30, -RZ, R30.H0_H0 ;  /* 0x2000001eff1e7230 */ /* 0x000fe40000004100 */
[----:B------:R-:W-:Y:S01]  /*36d0*/  IMAD R36, R31, UR6, RZ ;  /* 0x000000061f247c24 */ /* 0x000fe2000f8e02ff */
[----:B------:R-:W-:Y:S02]  /*36e0*/  ISETP.LT.OR P5, PT, R33, 0x1, !P2 ;  /* 0x000000012100780c */ /* 0x000fe400057a1670 */
[----:B------:R-:W-:Y:S01]  /*36f0*/  FMUL R37, R30, R9 ;  /* 0x000000091e257220 */ /* 0x000fe20000400000 */
[----:B------:R-:W-:-:S04]  /*3700*/  IMAD.WIDE.U32 R30, R39, UR6, R6 ;  /* 0x00000006271e7c25 */ /* 0x000fc8000f8e0006 */
[----:B------:R-:W-:Y:S01]  /*3710*/  FFMA R37, R142, R8, R37 ;  /* 0x000000088e257223 */ /* 0x000fe20000000025 */
[--C-:B------:R-:W-:Y:S01]  /*3720*/  IMAD R39, R39, UR7, R36.reuse ;  /* 0x0000000727277c24 */ /* 0x100fe2000f8e0224 */
[----:B------:R-:W-:Y:S02]  /*3730*/  IADD3 R30, P6, R30, UR10, RZ ;  /* 0x0000000a1e1e7c10 */ /* 0x000fe4000ffde0ff */
[----:B------:R-:W-:Y:S02]  /*3740*/  PRMT R36, RZ, 0x7610, R36 ;  /* 0x00007610ff247816 */ /* 0x000fe40000000024 */
[----:B------:R-:W-:Y:S02]  /*3750*/  F2FP.SATFINITE.E4M3.F32.PACK_AB_MERGE_C R37, RZ, R37, RZ ;  /* 0x00000025ff25723e */ /* 0x000fe400048070ff */
[----:B------:R-:W-:-:S03]  /*3760*/  IADD3.X R31, R31, UR11, R39, P6, !PT ;  /* 0x0000000b1f1f7c10 */ /* 0x000fc6000b7fe427 */
[----:B------:R1:W-:Y:S01]  /*3770*/  @!P3 STG.E.U8 desc[UR20][R24.64+0x1], R37 ;  /* 0x000001251800b986 */ /* 0x0003e2000c101114 */
[----:B------:R-:W-:Y:S05]  /*3780*/  @P5 BRA `(.L_x_42) ;  /* 0x0000000000045947 */ /* 0x000fea0003800000 */
[----:B------:R3:W5:Y:S02]  /*3790*/  LDG.E.U8 R36, desc[UR20][R30.64] ;  /* 0x000000141e247981 */ /* 0x000764000c1e1100 */
.L_x_42:
[----:B------:R-:W-:Y:S05]  /*37a0*/  BSYNC B1 ;  /* 0x0000000000017941 */ /* 0x000fea0003800000 */
.L_x_41:
[----:B-----5:R-:W-:Y:S01]  /*37b0*/  LOP3.LUT R36, R36, 0xff, RZ, 0xc0, !PT ;  /* 0x000000ff24247812 */ /* 0x020fe200078ec0ff */
[----:B------:R-:W-:Y:S01]  /*37c0*/  BSSY B1, `(.L_x_43) ;  /* 0x000000b000017945 */ /* 0x000fe20003800000 */
[----:B------:R-:W-:Y:S02]  /*37d0*/  ISETP.LT.OR P3, PT, R33, 0x2, !P2 ;  /* 0x000000022100780c */ /* 0x000fe40005761670 */
[----:B------:R-:W-:-:S05]  /*37e0*/  F2FP.F16.E4M3.UNPACK_B R36, R36 ;  /* 0x00000024ff24723e */ /* 0x000fca00020006ff */
[----:B------:R-:W-:-:S05]  /*37f0*/  HADD2.F32 R36, -RZ, R36.H0_H0 ;  /* 0x20000024ff247230 */ /* 0x000fca0000004100 */
[----:B------:R-:W-:-:S04]  /*3800*/  FMUL R36, R36, R9 ;  /* 0x0000000924247220 */ /* 0x000fc80000400000 */
[----:B------:R-:W-:-:S05]  /*3810*/  FFMA R36, R141, R8, R36 ;  /* 0x000000088d247223 */ /* 0x000fca0000000024 */
[----:B-1----:R-:W-:Y:S02]  /*3820*/  F2FP.SATFINITE.E4M3.F32.PACK_AB_MERGE_C R37, RZ, R36, RZ ;  /* 0x00000024ff25723e */ /* 0x002fe400048070ff */
[----:B------:R-:W-:-:S03]  /*3830*/  PRMT R36, RZ, 0x7610, R36 ;  /* 0x00007610ff247816 */ /* 0x000fc60000000024 */
[----:B------:R1:W-:Y:S01]  /*3840*/  @!P5 STG.E.U8 desc[UR20][R14.64], R37 ;  /* 0x000000250e00d986 */ /* 0x0003e2000c101114 */
[----:B------:R-:W-:Y:S05]  /*3850*/  @P3 BRA `(.L_x_44) ;  /* 0x0000000000043947 */ /* 0x000fea0003800000 */
[----:B------:R4:W5:Y:S02]  /*3860*/  LDG.E.U8 R36, desc[UR20][R30.64+0x1] ;  /* 0x000001141e247981 */ /* 0x000964000c1e1100 */
.L_x_44:
[----:B------:R-:W-:Y:S05]  /*3870*/  BSYNC B1 ;  /* 0x0000000000017941 */ /* 0x000fea0003800000 */
.L_x_43:
[----:B-----5:R-:W-:Y:S01]  /*3880*/  LOP3.LUT R36, R36, 0xff, RZ, 0xc0, !PT ;  /* 0x000000ff24247812 */ /* 0x020fe200078ec0ff */
[----:B------:R-:W-:Y:S01]  /*3890*/  BSSY B1, `(.L_x_45) ;  /* 0x000000b000017945 */ /* 0x000fe20003800000 */
[----:B------:R-:W-:Y:S02]  /*38a0*/  ISETP.LT.OR P5, PT, R33, 0x9, !P1 ;  /* 0x000000092100780c */ /* 0x000fe40004fa1670 */
[----:B------:R-:W-:-:S05]  /*38b0*/  F2FP.F16.E4M3.UNPACK_B R36, R36 ;  /* 0x00000024ff24723e */ /* 0x000fca00020006ff */
[----:B------:R-:W-:-:S05]  /*38c0*/  HADD2.F32 R36, -RZ, R36.H0_H0 ;  /* 0x20000024ff247230 */ /* 0x000fca0000004100 */
[----:B-1----:R-:W-:Y:S01]  /*38d0*/  FMUL R37, R36, R9 ;  /* 0x0000000924257220 */ /* 0x002fe20000400000 */
[----:B------:R-:W-:-:S03]  /*38e0*/  PRMT R36, RZ, 0x7610, R36 ;  /* 0x00007610ff247816 */ /* 0x000fc60000000024 */
[----:B------:R-:W-:-:S05]  /*38f0*/  FFMA R37, R140, R8, R37 ;  /* 0x000000088c257223 */ /* 0x000fca0000000025 */
[----:B------:R-:W-:-:S05]  /*3900*/  F2FP.SATFINITE.E4M3.F32.PACK_AB_MERGE_C R37, RZ, R37, RZ ;  /* 0x00000025ff25723e */ /* 0x000fca00048070ff */
[----:B------:R1:W-:Y:S01]  /*3910*/  @!P3 STG.E.U8 desc[UR20][R14.64+0x1], R37 ;  /* 0x000001250e00b986 */ /* 0x0003e2000c101114 */
[----:B------:R-:W-:Y:S05]  /*3920*/  @P5 BRA `(.L_x_46) ;  /* 0x0000000000045947 */ /* 0x000fea0003800000 */
[----:B------:R0:W5:Y:S02]  /*3930*/  LDG.E.U8 R36, desc[UR20][R28.64+0x8] ;  /* 0x000008141c247981 */ /* 0x000164000c1e1100 */
.L_x_46:
[----:B------:R-:W-:Y:S05]  /*3940*/  BSYNC B1 ;  /* 0x0000000000017941 */ /* 0x000fea0003800000 */
.L_x_45:
        /* <DEDUP_REMOVED lines=12> */
.L_x_48:
[----:B------:R-:W-:Y:S05]  /*3a10*/  BSYNC B1 ;  /* 0x0000000000017941 */ /* 0x000fea0003800000 */
.L_x_47:
        /* <DEDUP_REMOVED lines=12> */
.L_x_50:
[----:B------:R-:W-:Y:S05]  /*3ae0*/  BSYNC B1 ;  /* 0x0000000000017941 */ /* 0x000fea0003800000 */
.L_x_49:
        /* <DEDUP_REMOVED lines=12> */
.L_x_52:
[----:B------:R-:W-:Y:S05]  /*3bb0*/  BSYNC B1 ;  /* 0x0000000000017941 */ /* 0x000fea0003800000 */
.L_x_51:
        /* <DEDUP_REMOVED lines=12> */
.L_x_54:
[----:B------:R-:W-:Y:S05]  /*3c80*/  BSYNC B1 ;  /* 0x0000000000017941 */ /* 0x000fea0003800000 */
.L_x_53:
        /* <DEDUP_REMOVED lines=12> */
.L_x_56:
[----:B------:R-:W-:Y:S05]  /*3d50*/  BSYNC B1 ;  /* 0x0000000000017941 */ /* 0x000fea0003800000 */
.L_x_55:
        /* <DEDUP_REMOVED lines=12> */
.L_x_58:
[----:B------:R-:W-:Y:S05]  /*3e20*/  BSYNC B1 ;  /* 0x0000000000017941 */ /* 0x000fea0003800000 */
.L_x_57:
        /* <DEDUP_REMOVED lines=12> */
.L_x_60:
[----:B------:R-:W-:Y:S05]  /*3ef0*/  BSYNC B1 ;  /* 0x0000000000017941 */ /* 0x000fea0003800000 */
.L_x_59:
        /* <DEDUP_REMOVED lines=12> */
.L_x_62:
[----:B------:R-:W-:Y:S05]  /*3fc0*/  BSYNC B1 ;  /* 0x0000000000017941 */ /* 0x000fea0003800000 */
.L_x_61:
        /* <DEDUP_REMOVED lines=12> */
.L_x_64:
[----:B------:R-:W-:Y:S05]  /*4090*/  BSYNC B1 ;  /* 0x0000000000017941 */ /* 0x000fea0003800000 */
.L_x_63:
        /* <DEDUP_REMOVED lines=12> */
.L_x_66:
[----:B------:R-:W-:Y:S05]  /*4160*/  BSYNC B1 ;  /* 0x0000000000017941 */ /* 0x000fea0003800000 */
.L_x_65:
        /* <DEDUP_REMOVED lines=12> */
.L_x_68:
[----:B------:R-:W-:Y:S05]  /*4230*/  BSYNC B1 ;  /* 0x0000000000017941 */ /* 0x000fea0003800000 */
.L_x_67:
        /* <DEDUP_REMOVED lines=12> */
.L_x_70:
[----:B------:R-:W-:Y:S05]  /*4300*/  BSYNC B1 ;  /* 0x0000000000017941 */ /* 0x000fea0003800000 */
.L_x_69:
        /* <DEDUP_REMOVED lines=12> */
.L_x_72:
[----:B------:R-:W-:Y:S05]  /*43d0*/  BSYNC B1 ;  /* 0x0000000000017941 */ /* 0x000fea0003800000 */
.L_x_71:
        /* <DEDUP_REMOVED lines=12> */
.L_x_74:
[----:B------:R-:W-:Y:S05]  /*44a0*/  BSYNC B1 ;  /* 0x0000000000017941 */ /* 0x000fea0003800000 */
.L_x_73:
        /* <DEDUP_REMOVED lines=12> */
.L_x_76:
[----:B------:R-:W-:Y:S05]  /*4570*/  BSYNC B1 ;  /* 0x0000000000017941 */ /* 0x000fea0003800000 */
.L_x_75:
        /* <DEDUP_REMOVED lines=12> */
.L_x_78:
[----:B------:R-:W-:Y:S05]  /*4640*/  BSYNC B1 ;  /* 0x0000000000017941 */ /* 0x000fea0003800000 */
.L_x_77:
        /* <DEDUP_REMOVED lines=12> */
.L_x_80:
[----:B------:R-:W-:Y:S05]  /*4710*/  BSYNC B1 ;  /* 0x0000000000017941 */ /* 0x000fea0003800000 */
.L_x_79:
        /* <DEDUP_REMOVED lines=12> */
.L_x_82:
[----:B------:R-:W-:Y:S05]  /*47e0*/  BSYNC B1 ;  /* 0x0000000000017941 */ /* 0x000fea0003800000 */
.L_x_81:
        /* <DEDUP_REMOVED lines=12> */
.L_x_84:
[----:B------:R-:W-:Y:S05]  /*48b0*/  BSYNC B1 ;  /* 0x0000000000017941 */ /* 0x000fea0003800000 */
.L_x_83:
        /* <DEDUP_REMOVED lines=12> */
.L_x_86:
[----:B------:R-:W-:Y:S05]  /*4980*/  BSYNC B1 ;  /* 0x0000000000017941 */ /* 0x000fea0003800000 */
.L_x_85:
        /* <DEDUP_REMOVED lines=12> */
.L_x_88:
[----:B------:R-:W-:Y:S05]  /*4a50*/  BSYNC B1 ;  /* 0x0000000000017941 */ /* 0x000fea0003800000 */
.L_x_87:
        /* <DEDUP_REMOVED lines=12> */
.L_x_90:
[----:B------:R-:W-:Y:S05]  /*4b20*/  BSYNC B1 ;  /* 0x0000000000017941 */ /* 0x000fea0003800000 */
.L_x_89:
        /* <DEDUP_REMOVED lines=12> */
.L_x_92:
[----:B------:R-:W-:Y:S05]  /*4bf0*/  BSYNC B1 ;  /* 0x0000000000017941 */ /* 0x000fea0003800000 */
.L_x_91:
        /* <DEDUP_REMOVED lines=12> */
.L_x_94:
[----:B------:R-:W-:Y:S05]  /*4cc0*/  BSYNC B1 ;  /* 0x0000000000017941 */ /* 0x000fea0003800000 */
.L_x_93:
        /* <DEDUP_REMOVED lines=12> */
.L_x_96:
[----:B------:R-:W-:Y:S05]  /*4d90*/  BSYNC B1 ;  /* 0x0000000000017941 */ /* 0x000fea0003800000 */
.L_x_95:
[----:B-----5:R-:W-:Y:S01]  /*4da0*/  LOP3.LUT R36, R36, 0xff, RZ, 0xc0, !PT ;  /* 0x000000ff24247812 */ /* 0x020fe200078ec0ff */
[----:B------:R-:W-:Y:S01]  /*4db0*/  BSSY B1, `(.L_x_97) ;  /* 0x000000b000017945 */ /* 0x000fe20003800000 */
[----:B------:R-:W-:Y:S02]  /*4dc0*/  ISETP.LT.OR P3, PT, R33, 0x39, !P2 ;  /* 0x000000392100780c */ /* 0x000fe40005761670 */
[----:B------:R-:W-:Y:S02]  /*4dd0*/  F2FP.F16.E4M3.UNPACK_B R36, R36 ;  /* 0x00000024ff24723e */ /* 0x000fe400020006ff */
[----:B0-2---:R-:W-:-:S03]  /*4de0*/  PRMT R28, RZ, 0x7610, R28 ;  /* 0x00007610ff1c7816 */ /* 0x005fc6000000001c */
[----:B------:R-:W-:-:S05]  /*4df0*/  HADD2.F32 R36, -RZ, R36.H0_H0 ;  /* 0x20000024ff247230 */ /* 0x000fca0000004100 */
[----:B------:R-:W-:-:S04]  /*4e00*/  FMUL R29, R36, R9 ;  /* 0x00000009241d7220 */ /* 0x000fc80000400000 */
[----:B------:R-:W-:-:S05]  /*4e10*/  FFMA R29, R114, R8, R29 ;  /* 0x00000008721d7223 */ /* 0x000fca000000001d */
[----:B------:R-:W-:-:S05]  /*4e20*/  F2FP.SATFINITE.E4M3.F32.PACK_AB_MERGE_C R29, RZ, R29, RZ ;  /* 0x0000001dff1d723e */ /* 0x000fca00048070ff */
[----:B------:R0:W-:Y:S01]  /*4e30*/  @!P1 STG.E.U8 desc[UR20][R24.64+0x39], R29 ;  /* 0x0000391d18009986 */ /* 0x0001e2000c101114 */
[----:B------:R-:W-:Y:S05]  /*4e40*/  @P3 BRA `(.L_x_98) ;  /* 0x0000000000043947 */ /* 0x000fea0003800000 */
[----:B------:R2:W5:Y:S02]  /*4e50*/  LDG.E.U8 R28, desc[UR20][R30.64+0x38] ;  /* 0x000038141e1c7981 */ /* 0x000564000c1e1100 */
.L_x_98:
[----:B------:R-:W-:Y:S05]  /*4e60*/  BSYNC B1 ;  /* 0x0000000000017941 */ /* 0x000fea0003800000 */
.L_x_97:
[----:B-----5:R-:W-:Y:S01]  /*4e70*/  LOP3.LUT R28, R28, 0xff, RZ, 0xc0, !PT ;  /* 0x000000ff1c1c7812 */ /* 0x020fe200078ec0ff */
[----:B------:R-:W-:Y:S01]  /*4e80*/  BSSY B1, `(.L_x_99) ;  /* 0x000000b000017945 */ /* 0x000fe20003800000 */
[----:B------:R-:W-:Y:S02]  /*4e90*/  ISETP.LT.OR P2, PT, R33, 0x3a, !P2 ;  /* 0x0000003a2100780c */ /* 0x000fe40005741670 */
[----:B------:R-:W-:Y:S02]  /*4ea0*/  F2FP.F16.E4M3.UNPACK_B R28, R28 ;  /* 0x0000001cff1c723e */ /* 0x000fe400020006ff */
[----:B01----:R-:W-:-:S03]  /*4eb0*/  PRMT R24, RZ, 0x7610, R24 ;  /* 0x00007610ff187816 */ /* 0x003fc60000000018 */
[----:B------:R-:W-:-:S05]  /*4ec0*/  HADD2.F32 R28, -RZ, R28.H0_H0 ;  /* 0x2000001cff1c7230 */ /* 0x000fca0000004100 */
[----:B------:R-:W-:-:S04]  /*4ed0*/  FMUL R28, R28, R9 ;  /* 0x000000091c1c7220 */ /* 0x000fc80000400000 */
[----:B------:R-:W-:-:S05]  /*4ee0*/  FFMA R28, R113, R8, R28 ;  /* 0x00000008711c7223 */ /* 0x000fca000000001c */
[----:B------:R-:W-:-:S05]  /*4ef0*/  F2FP.SATFINITE.E4M3.F32.PACK_AB_MERGE_C R25, RZ, R28, RZ ;  /* 0x0000001cff19723e */ /* 0x000fca00048070ff */
[----:B------:R0:W-:Y:S01]  /*4f00*/  @!P3 STG.E.U8 desc[UR20][R14.64+0x38], R25 ;  /* 0x000038190e00b986 */ /* 0x0001e2000c101114 */
[----:B------:R-:W-:Y:S05]  /*4f10*/  @P2 BRA `(.L_x_100) ;  /* 0x0000000000042947 */ /* 0x000fea0003800000 */
[----:B------:R1:W5:Y:S02]  /*4f20*/  LDG.E.U8 R24, desc[UR20][R30.64+0x39] ;  /* 0x000039141e187981 */ /* 0x000364000c1e1100 */
.L_x_100:
[----:B------:R-:W-:Y:S05]  /*4f30*/  BSYNC B1 ;  /* 0x0000000000017941 */ /* 0x000fea0003800000 */
.L_x_99:
[----:B-----5:R-:W-:Y:S01]  /*4f40*/  LOP3.LUT R24, R24, 0xff, RZ, 0xc0, !PT ;  /* 0x000000ff18187812 */ /* 0x020fe200078ec0ff */
[----:B------:R-:W-:Y:S01]  /*4f50*/  BSSY B1, `(.L_x_101) ;  /* 0x0000013000017945 */ /* 0x000fe20003800000 */
[----:B-1234-:R-:W-:Y:S02]  /*4f60*/  IADD3 R31, P1, R35, 0x80, RZ ;  /* 0x00000080231f7810 */ /* 0x01efe40007f3e0ff */
[----:B------:R-:W-:-:S03]  /*4f70*/  F2FP.F16.E4M3.UNPACK_B R24, R24 ;  /* 0x00000018ff18723e */ /* 0x000fc600020006ff */
[----:B0-----:R-:W-:Y:S01]  /*4f80*/  IMAD.X R25, RZ, RZ, R27, P1 ;  /* 0x000000ffff197224 */ /* 0x001fe200008e061b */
        /* <DEDUP_REMOVED lines=15> */
.L_x_102:
[----:B------:R-:W-:Y:S05]  /*5080*/  BSYNC B1 ;  /* 0x0000000000017941 */ /* 0x000fea0003800000 */
.L_x_101:
[----:B-----5:R-:W-:Y:S01]  /*5090*/  LOP3.LUT R28, R28, 0xff, RZ, 0xc0, !PT ;  /* 0x000000ff1c1c7812 */ /* 0x020fe200078ec0ff */
[----:B------:R-:W-:Y:S01]  /*50a0*/  BSSY B1, `(.L_x_103) ;  /* 0x000000b000017945 */ /* 0x000fe20003800000 */
[----:B------:R-:W-:Y:S02]  /*50b0*/  ISETP.LT.OR P3, PT, R33, 0x2, !P1 ;  /* 0x000000022100780c */ /* 0x000fe40004f61670 */
[----:B------:R-:W-:Y:S02]  /*50c0*/  F2FP.F16.E4M3.UNPACK_B R28, R28 ;  /* 0x0000001cff1c723e */ /* 0x000fe400020006ff */
[----:B0-----:R-:W-:-:S03]  /*50d0*/  PRMT R14, RZ, 0x7610, R14 ;  /* 0x00007610ff0e7816 */ /* 0x001fc6000000000e */
[----:B------:R-:W-:-:S05]  /*50e0*/  HADD2.F32 R28, -RZ, R28.H0_H0 ;  /* 0x2000001cff1c7230 */ /* 0x000fca0000004100 */
[----:B------:R-:W-:-:S04]  /*50f0*/  FMUL R28, R28, R9 ;  /* 0x000000091c1c7220 */ /* 0x000fc80000400000 */
[----:B------:R-:W-:-:S05]  /*5100*/  FFMA R28, R111, R8, R28 ;  /* 0x000000086f1c7223 */ /* 0x000fca000000001c */
[----:B------:R-:W-:-:S05]  /*5110*/  F2FP.SATFINITE.E4M3.F32.PACK_AB_MERGE_C R15, RZ, R28, RZ ;  /* 0x0000001cff0f723e */ /* 0x000fca00048070ff */
[----:B------:R0:W-:Y:S01]  /*5120*/  @!P5 STG.E.U8 desc[UR20][R12.64], R15 ;  /* 0x0000000f0c00d986 */ /* 0x0001e2000c101114 */
[----:B------:R-:W-:Y:S05]  /*5130*/  @P3 BRA `(.L_x_104) ;  /* 0x0000000000043947 */ /* 0x000fea0003800000 */
[----:B------:R2:W5:Y:S02]  /*5140*/  LDG.E.U8 R14, desc[UR20][R24.64+0x1] ;  /* 0x00000114180e7981 */ /* 0x000564000c1e1100 */
.L_x_104:
[----:B------:R-:W-:Y:S05]  /*5150*/  BSYNC B1 ;  /* 0x0000000000017941 */ /* 0x000fea0003800000 */
.L_x_103:
[----:B-----5:R-:W-:Y:S01]  /*5160*/  LOP3.LUT R14, R14, 0xff, RZ, 0xc0, !PT ;  /* 0x000000ff0e0e7812 */ /* 0x020fe200078ec0ff */
[----:B------:R-:W-:Y:S01]  /*5170*/  BSSY B1, `(.L_x_105) ;  /* 0x0000013000017945 */ /* 0x000fe20003800000 */
[----:B------:R-:W-:Y:S02]  /*5180*/  IADD3 R35, P2, R35, 0x88, RZ ;  /* 0x0000008823237810 */ /* 0x000fe40007f5e0ff */
[----:B------:R-:W-:-:S03]  /*5190*/  F2FP.F16.E4M3.UNPACK_B R14, R14 ;  /* 0x0000000eff0e723e */ /* 0x000fc600020006ff */
[----:B------:R-:W-:Y:S01]  /*51a0*/  IMAD.X R26, RZ, RZ, R27, P2 ;  /* 0x000000ffff1a7224 */ /* 0x000fe200010e061b */
[----:B------:R-:W-:Y:S01]  /*51b0*/  ISETP.GE.AND P2, PT, R34, 0x89, PT ;  /* 0x000000892200780c */ /* 0x000fe20003f46270 */
[----:B------:R-:W-:Y:S02]  /*51c0*/  HADD2.F32 R14, -RZ, R14.H0_H0 ;  /* 0x2000000eff0e7230 */ /* 0x000fe40000004100 */
[----:B------:R-:W-:Y:S01]  /*51d0*/  IMAD R26, R26, UR6, RZ ;  /* 0x000000061a1a7c24 */ /* 0x000fe2000f8e02ff */
[----:B------:R-:W-:Y:S01]  /*51e0*/  ISETP.LT.OR P5, PT, R33, 0x1, !P2 ;  /* 0x000000012100780c */ /* 0x000fe200057a1670 */
[----:B------:R-:W-:-:S04]  /*51f0*/  IMAD.WIDE.U32 R6, R35, UR6, R6 ;  /* 0x0000000623067c25 */ /* 0x000fc8000f8e0006 */
[----:B0-----:R-:W-:Y:S01]  /*5200*/  FMUL R15, R14, R9 ;  /* 0x000000090e0f7220 */ /* 0x001fe20000400000 */
[----:B------:R-:W-:Y:S01]  /*5210*/  PRMT R14, RZ, 0x7610, R14 ;  /* 0x00007610ff0e7816 */ /* 0x000fe2000000000e */
[----:B------:R-:W-:Y:S02]  /*5220*/  IMAD R35, R35, UR7, R26 ;  /* 0x0000000723237c24 */ /* 0x000fe4000f8e021a */
[----:B------:R-:W-:Y:S01]  /*5230*/  FFMA R15, R110, R8, R15 ;  /* 0x000000086e0f7223 */ /* 0x000fe2000000000f */
[----:B------:R-:W-:-:S04]  /*5240*/  IADD3 R6, P6, R6, UR10, RZ ;  /* 0x0000000a06067c10 */ /* 0x000fc8000ffde0ff */
[----:B------:R-:W-:Y:S02]  /*5250*/  F2FP.SATFINITE.E4M3.F32.PACK_AB_MERGE_C R15, RZ, R15, RZ ;  /* 0x0000000fff0f723e */ /* 0x000fe400048070ff */
[----:B------:R-:W-:-:S03]  /*5260*/  IADD3.X R7, R7, UR11, R35, P6, !PT ;  /* 0x0000000b07077c10 */ /* 0x000fc6000b7fe423 */
[----:B------:R0:W-:Y:S01]  /*5270*/  @!P3 STG.E.U8 desc[UR20][R12.64+0x1], R15 ;  /* 0x0000010f0c00b986 */ /* 0x0001e2000c101114 */
[----:B------:R-:W-:Y:S05]  /*5280*/  @P5 BRA `(.L_x_106) ;  /* 0x0000000000045947 */ /* 0x000fea0003800000 */
[----:B------:R3:W5:Y:S02]  /*5290*/  LDG.E.U8 R14, desc[UR20][R6.64] ;  /* 0x00000014060e7981 */ /* 0x000764000c1e1100 */
.L_x_106:
[----:B------:R-:W-:Y:S05]  /*52a0*/  BSYNC B1 ;  /* 0x0000000000017941 */ /* 0x000fea0003800000 */
.L_x_105:
[----:B-----5:R-:W-:Y:S01]  /*52b0*/  LOP3.LUT R14, R14, 0xff, RZ, 0xc0, !PT ;  /* 0x000000ff0e0e7812 */ /* 0x020fe200078ec0ff */
[----:B------:R-:W-:Y:S01]  /*52c0*/  BSSY B1, `(.L_x_107) ;  /* 0x000000b000017945 */ /* 0x000fe20003800000 */
[----:B------:R-:W-:Y:S02]  /*52d0*/  ISETP.LT.OR P3, PT, R33, 0x2, !P2 ;  /* 0x000000022100780c */ /* 0x000fe40005761670 */
[----:B------:R-:W-:-:S05]  /*52e0*/  F2FP.F16.E4M3.UNPACK_B R14, R14 ;  /* 0x0000000eff0e723e */ /* 0x000fca00020006ff */
[----:B------:R-:W-:-:S05]  /*52f0*/  HADD2.F32 R14, -RZ, R14.H0_H0 ;  /* 0x2000000eff0e7230 */ /* 0x000fca0000004100 */
[----:B------:R-:W-:-:S04]  /*5300*/  FMUL R14, R14, R9 ;  /* 0x000000090e0e7220 */ /* 0x000fc80000400000 */
[----:B------:R-:W-:-:S05]  /*5310*/  FFMA R14, R109, R8, R14 ;  /* 0x000000086d0e7223 */ /* 0x000fca000000000e */
[----:B0-----:R-:W-:Y:S02]  /*5320*/  F2FP.SATFINITE.E4M3.F32.PACK_AB_MERGE_C R15, RZ, R14, RZ ;  /* 0x0000000eff0f723e */ /* 0x001fe400048070ff */
[----:B------:R-:W-:-:S03]  /*5330*/  PRMT R14, RZ, 0x7610, R14 ;  /* 0x00007610ff0e7816 */ /* 0x000fc6000000000e */
[----:B------:R0:W-:Y:S01]  /*5340*/  @!P5 STG.E.U8 desc[UR20][R10.64], R15 ;  /* 0x0000000f0a00d986 */ /* 0x0001e2000c101114 */
[----:B------:R-:W-:Y:S05]  /*5350*/  @P3 BRA `(.L_x_108) ;  /* 0x0000000000043947 */ /* 0x000fea0003800000 */
[----:B------:R4:W5:Y:S02]  /*5360*/  LDG.E.U8 R14, desc[UR20][R6.64+0x1] ;  /* 0x00000114060e7981 */ /* 0x000964000c1e1100 */
.L_x_108:
[----:B------:R-:W-:Y:S05]  /*5370*/  BSYNC B1 ;  /* 0x0000000000017941 */ /* 0x000fea0003800000 */
.L_x_107:
[----:B-----5:R-:W-:Y:S01]  /*5380*/  LOP3.LUT R14, R14, 0xff, RZ, 0xc0, !PT ;  /* 0x000000ff0e0e7812 */ /* 0x020fe200078ec0ff */
[----:B------:R-:W-:Y:S01]  /*5390*/  BSSY B1, `(.L_x_109) ;  /* 0x000000b000017945 */ /* 0x000fe20003800000 */
[----:B------:R-:W-:Y:S02]  /*53a0*/  ISETP.LT.OR P5, PT, R33, 0x9, !P1 ;  /* 0x000000092100780c */ /* 0x000fe40004fa1670 */
[----:B------:R-:W-:-:S05]  /*53b0*/  F2FP.F16.E4M3.UNPACK_B R14, R14 ;  /* 0x0000000eff0e723e */ /* 0x000fca00020006ff */
[----:B------:R-:W-:-:S05]  /*53c0*/  HADD2.F32 R14, -RZ, R14.H0_H0 ;  /* 0x2000000eff0e7230 */ /* 0x000fca0000004100 */
[----:B0-----:R-:W-:Y:S01]  /*53d0*/  FMUL R15, R14, R9 ;  /* 0x000000090e0f7220 */ /* 0x001fe20000400000 */
[----:B------:R-:W-:-:S03]  /*53e0*/  PRMT R14, RZ, 0x7610, R14 ;  /* 0x00007610ff0e7816 */ /* 0x000fc6000000000e */
[----:B------:R-:W-:-:S05]  /*53f0*/  FFMA R15, R108, R8, R15 ;  /* 0x000000086c0f7223 */ /* 0x000fca000000000f */
[----:B------:R-:W-:-:S05]  /*5400*/  F2FP.SATFINITE.E4M3.F32.PACK_AB_MERGE_C R15, RZ, R15, RZ ;  /* 0x0000000fff0f723e */ /* 0x000fca00048070ff */
[----:B------:R0:W-:Y:S01]  /*5410*/  @!P3 STG.E.U8 desc[UR20][R10.64+0x1], R15 ;  /* 0x0000010f0a00b986 */ /* 0x0001e2000c101114 */
[----:B------:R-:W-:Y:S05]  /*5420*/  @P5 BRA `(.L_x_110) ;  /* 0x0000000000045947 */ /* 0x000fea0003800000 */
[----:B------:R0:W5:Y:S02]  /*5430*/  LDG.E.U8 R14, desc[UR20][R24.64+0x8] ;  /* 0x00000814180e7981 */ /* 0x000164000c1e1100 */
.L_x_110:
[----:B------:R-:W-:Y:S05]  /*5440*/  BSYNC B1 ;  /* 0x0000000000017941 */ /* 0x000fea0003800000 */
.L_x_109:
        /* <DEDUP_REMOVED lines=12> */
.L_x_112:
[----:B------:R-:W-:Y:S05]  /*5510*/  BSYNC B1 ;  /* 0x0000000000017941 */ /* 0x000fea0003800000 */
.L_x_111:
        /* <DEDUP_REMOVED lines=12> */
.L_x_114:
[----:B------:R-:W-:Y:S05]  /*55e0*/  BSYNC B1 ;  /* 0x0000000000017941 */ /* 0x000fea0003800000 */
.L_x_113:
        /* <DEDUP_REMOVED lines=12> */
.L_x_116:
[----:B------:R-:W-:Y:S05]  /*56b0*/  BSYNC B1 ;  /* 0x0000000000017941 */ /* 0x000fea0003800000 */
.L_x_115:
        /* <DEDUP_REMOVED lines=12> */
.L_x_118:
[----:B------:R-:W-:Y:S05]  /*5780*/  BSYNC B1 ;  /* 0x0000000000017941 */ /* 0x000fea0003800000 */
.L_x_117:
        /* <DEDUP_REMOVED lines=12> */
.L_x_120:
[----:B------:R-:W-:Y:S05]  /*5850*/  BSYNC B1 ;  /* 0x0000000000017941 */ /* 0x000fea0003800000 */
.L_x_119:
        /* <DEDUP_REMOVED lines=12> */
.L_x_122:
[----:B------:R-:W-:Y:S05]  /*5920*/  BSYNC B1 ;  /* 0x0000000000017941 */ /* 0x000fea0003800000 */
.L_x_121:
        /* <DEDUP_REMOVED lines=12> */
.L_x_124:
[----:B------:R-:W-:Y:S05]  /*59f0*/  BSYNC B1 ;  /* 0x0000000000017941 */ /* 0x000fea0003800000 */
.L_x_123:
        /* <DEDUP_REMOVED lines=12> */
.L_x_126:
[----:B------:R-:W-:Y:S05]  /*5ac0*/  BSYNC B1 ;  /* 0x0000000000017941 */ /* 0x000fea0003800000 */
.L_x_125:
        /* <DEDUP_REMOVED lines=12> */
.L_x_128:
[----:B------:R-:W-:Y:S05]  /*5b90*/  BSYNC B1 ;  /* 0x0000000000017941 */ /* 0x000fea0003800000 */
.L_x_127:
        /* <DEDUP_REMOVED lines=12> */
.L_x_130:
[----:B------:R-:W-:Y:S05]  /*5c60*/  BSYNC B1 ;  /* 0x0000000000017941 */ /* 0x000fea0003800000 */
.L_x_129:
        /* <DEDUP_REMOVED lines=12> */
.L_x_132:
[----:B------:R-:W-:Y:S05]  /*5d30*/  BSYNC B1 ;  /* 0x0000000000017941 */ /* 0x000fea0003800000 */
.L_x_131:
        /* <DEDUP_REMOVED lines=12> */
.L_x_134:
[----:B------:R-:W-:Y:S05]  /*5e00*/  BSYNC B1 ;  /* 0x0000000000017941 */ /* 0x000fea0003800000 */
.L_x_133:
        /* <DEDUP_REMOVED lines=12> */
.L_x_136:
[----:B------:R-:W-:Y:S05]  /*5ed0*/  BSYNC B1 ;  /* 0x0000000000017941 */ /* 0x000fea0003800000 */
.L_x_135:
        /* <DEDUP_REMOVED lines=12> */
.L_x_138:
[----:B------:R-:W-:Y:S05]  /*5fa0*/  BSYNC B1 ;  /* 0x0000000000017941 */ /* 0x000fea0003800000 */
.L_x_137:
        /* <DEDUP_REMOVED lines=12> */
.L_x_140:
[----:B------:R-:W-:Y:S05]  /*6070*/  BSYNC B1 ;  /* 0x0000000000017941 */ /* 0x000fea0003800000 */
.L_x_139:
        /* <DEDUP_REMOVED lines=12> */
.L_x_142:
[----:B------:R-:W-:Y:S05]  /*6140*/  BSYNC B1 ;  /* 0x0000000000017941 */ /* 0x000fea0003800000 */
.L_x_141:
        /* <DEDUP_REMOVED lines=12> */
.L_x_144:
[----:B------:R-:W-:Y:S05]  /*6210*/  BSYNC B1 ;  /* 0x0000000000017941 */ /* 0x000fea0003800000 */
.L_x_143:
        /* <DEDUP_REMOVED lines=12> */
.L_x_146:
[----:B------:R-:W-:Y:S05]  /*62e0*/  BSYNC B1 ;  /* 0x0000000000017941 */ /* 0x000fea0003800000 */
.L_x_145:
        /* <DEDUP_REMOVED lines=12> */
.L_x_148:
[----:B------:R-:W-:Y:S05]  /*63b0*/  BSYNC B1 ;  /* 0x0000000000017941 */ /* 0x000fea0003800000 */
.L_x_147:
        /* <DEDUP_REMOVED lines=12> */
.L_x_150:
[----:B------:R-:W-:Y:S05]  /*6480*/  BSYNC B1 ;  /* 0x0000000000017941 */ /* 0x000fea0003800000 */
.L_x_149:
        /* <DEDUP_REMOVED lines=12> */
.L_x_152:
[----:B------:R-:W-:Y:S05]  /*6550*/  BSYNC B1 ;  /* 0x0000000000017941 */ /* 0x000fea0003800000 */
.L_x_151:
        /* <DEDUP_REMOVED lines=12> */
.L_x_154:
[----:B------:R-:W-:Y:S05]  /*6620*/  BSYNC B1 ;  /* 0x0000000000017941 */ /* 0x000fea0003800000 */
.L_x_153:
        /* <DEDUP_REMOVED lines=12> */
.L_x_156:
[----:B------:R-:W-:Y:S05]  /*66f0*/  BSYNC B1 ;  /* 0x0000000000017941 */ /* 0x000fea0003800000 */
.L_x_155:
        /* <DEDUP_REMOVED lines=12> */
.L_x_158:
[----:B------:R-:W-:Y:S05]  /*67c0*/  BSYNC B1 ;  /* 0x0000000000017941 */ /* 0x000fea0003800000 */
.L_x_157:
        /* <DEDUP_REMOVED lines=12> */
.L_x_160:
[----:B------:R-:W-:Y:S05]  /*6890*/  BSYNC B1 ;  /* 0x0000000000017941 */ /* 0x000fea0003800000 */
.L_x_159:
        /* <DEDUP_REMOVED lines=12> */
.L_x_162:
[----:B------:R-:W-:Y:S05]  /*6960*/  BSYNC B1 ;  /* 0x0000000000017941 */ /* 0x000fea0003800000 */
.L_x_161:
        /* <DEDUP_REMOVED lines=12> */
.L_x_164:
[----:B------:R-:W-:Y:S05]  /*6a30*/  BSYNC B1 ;  /* 0x0000000000017941 */ /* 0x000fea0003800000 */
.L_x_163:
[----:B------:R-:W-:Y:S05]  /*6a40*/  @P2 BRA `(.L_x_165) ;  /* 0x0000001000302947 */ /* 0x000fea0003800000 */
[----:B-----5:R-:W-:-:S04]  /*6a50*/  LOP3.LUT R12, R12, 0xff, RZ, 0xc0, !PT ;  /* 0x000000ff0c0c7812 */ /* 0x020fc800078ec0ff */
[----:B------:R-:W-:-:S05]  /*6a60*/  F2FP.F16.E4M3.UNPACK_B R12, R12 ;  /* 0x0000000cff0c723e */ /* 0x000fca00020006ff */
[----:B------:R-:W-:-:S05]  /*6a70*/  HADD2.F32 R12, -RZ, R12.H0_H0 ;  /* 0x2000000cff0c7230 */ /* 0x000fca0000004100 */
[----:B0--34-:R-:W-:-:S04]  /*6a80*/  FMUL R7, R12, R9 ;  /* 0x000000090c077220 */ /* 0x019fc80000400000 */
[----:B------:R-:W-:-:S05]  /*6a90*/  FFMA R7, R18, R8, R7 ;  /* 0x0000000812077223 */ /* 0x000fca0000000007 */
[----:B------:R-:W-:-:S05]  /*6aa0*/  F2FP.SATFINITE.E4M3.F32.PACK_AB_MERGE_C R7, RZ, R7, RZ ;  /* 0x00000007ff07723e */ /* 0x000fca00048070ff */
[----:B------:R0:W-:Y:S01]  /*6ab0*/  STG.E.U8 desc[UR20][R10.64+0x39], R7 ;  /* 0x000039070a007986 */ /* 0x0001e2000c101114 */
[----:B------:R-:W-:Y:S05]  /*6ac0*/  BRA `(.L_x_165) ;  /* 0x0000001000107947 */ /* 0x000fea0003800000 */
.L_x_36:
[C---:B------:R-:W-:Y:S01]  /*6ad0*/  ISETP.GE.AND P1, PT, R34.reuse, 0x1, PT ;  /* 0x000000012200780c */ /* 0x040fe20003f26270 */
[-C--:B--2---:R-:W-:Y:S01]  /*6ae0*/  FMUL R143, R143, R8.reuse ;  /* 0x000000088f8f7220 */ /* 0x084fe20000400000 */
[----:B------:R-:W-:Y:S01]  /*6af0*/  ISETP.GE.AND P2, PT, R34, 0x9, PT ;  /* 0x000000092200780c */ /* 0x000fe20003f46270 */
[-C--:B------:R-:W-:Y:S01]  /*6b00*/  FMUL R142, R142, R8.reuse ;  /* 0x000000088e8e7220 */ /* 0x080fe20000400000 */
[----:B------:R-:W-:Y:S01]  /*6b10*/  ISETP.LT.OR P3, PT, R33, 0x1, !P1 ;  /* 0x000000012100780c */ /* 0x000fe20004f61670 */
[-C--:B------:R-:W-:Y:S01]  /*6b20*/  FMUL R141, R141, R8.reuse ;  /* 0x000000088d8d7220 */ /* 0x080fe20000400000 */
[C---:B------:R-:W-:Y:S01]  /*6b30*/  ISETP.LT.OR P6, PT, R33.reuse, 0x2, !P1 ;  /* 0x000000022100780c */ /* 0x040fe20004fc1670 */
[-C--:B------:R-:W-:Y:S01]  /*6b40*/  FMUL R140, R140, R8.reuse ;  /* 0x000000088c8c7220 */ /* 0x080fe20000400000 */
[----:B------:R-:W-:Y:S01]  /*6b50*/  ISETP.LT.OR P5, PT, R33, 0x1, !P2 ;  /* 0x000000012100780c */ /* 0x000fe200057a1670 */
[-C--:B------:R-:W-:Y:S01]  /*6b60*/  FMUL R139, R139, R8.reuse ;  /* 0x000000088b8b7220 */ /* 0x080fe20000400000 */
[----:B------:R-:W-:Y:S01]  /*6b70*/  F2FP.SATFINITE.E4M3.F32.PACK_AB_MERGE_C R143, RZ, R143, RZ ;  /* 0x0000008fff8f723e */ /* 0x000fe200048070ff */
[----:B------:R-:W-:Y:S01]  /*6b80*/  FMUL R138, R138, R8 ;  /* 0x000000088a8a7220 */ /* 0x000fe20000400000 */
[----:B------:R-:W-:Y:S01]  /*6b90*/  F2FP.SATFINITE.E4M3.F32.PACK_AB_MERGE_C R7, RZ, R142, RZ ;  /* 0x0000008eff07723e */ /* 0x000fe200048070ff */
[-C--:B------:R-:W-:Y:S01]  /*6ba0*/  FMUL R137, R137, R8.reuse ;  /* 0x0000000889897220 */ /* 0x080fe20000400000 */
[----:B------:R-:W-:Y:S01]  /*6bb0*/  F2FP.SATFINITE.E4M3.F32.PACK_AB_MERGE_C R141, RZ, R141, RZ ;  /* 0x0000008dff8d723e */ /* 0x000fe200048070ff */
[----:B------:R-:W-:Y:S01]  /*6bc0*/  FMUL R136, R136, R8 ;  /* 0x0000000888887220 */ /* 0x000fe20000400000 */
[----:B------:R-:W-:Y:S01]  /*6bd0*/  F2FP.SATFINITE.E4M3.F32.PACK_AB_MERGE_C R27, RZ, R140, RZ ;  /* 0x0000008cff1b723e */ /* 0x000fe200048070ff */
[----:B------:R-:W-:Y:S01]  /*6be0*/  @!P3 STG.E.U8 desc[UR20][R24.64], R143 ;  /* 0x0000008f1800b986 */ /* 0x000fe2000c101114 */
[----:B------:R-:W-:Y:S01]  /*6bf0*/  ISETP.LT.OR P3, PT, R33, 0x2, !P2 ;  /* 0x000000022100780c */ /* 0x000fe20005761670 */
[-C--:B------:R-:W-:Y:S01]  /*6c00*/  FMUL R135, R135, R8.reuse ;  /* 0x0000000887877220 */ /* 0x080fe20000400000 */
[----:B------:R-:W-:Y:S01]  /*6c10*/  F2FP.SATFINITE.E4M3.F32.PACK_AB_MERGE_C R139, RZ, R139, RZ ;  /* 0x0000008bff8b723e */ /* 0x000fe200048070ff */
[----:B------:R0:W-:Y:S01]  /*6c20*/  @!P6 STG.E.U8 desc[UR20][R24.64+0x1], R7 ;  /* 0x000001071800e986 */ /* 0x0001e2000c101114 */
[C---:B------:R-:W-:Y:S01]  /*6c30*/  ISETP.LT.OR P6, PT, R33.reuse, 0x9, !P1 ;  /* 0x000000092100780c */ /* 0x040fe20004fc1670 */
[-C--:B------:R-:W-:Y:S01]  /*6c40*/  FMUL R134, R134, R8.reuse ;  /* 0x0000000886867220 */ /* 0x080fe20000400000 */
[----:B------:R-:W-:Y:S01]  /*6c50*/  F2FP.SATFINITE.E4M3.F32.PACK_AB_MERGE_C R137, RZ, R137, RZ ;  /* 0x00000089ff89723e */ /* 0x000fe200048070ff */
[----:B------:R-:W-:Y:S01]  /*6c60*/  @!P5 STG.E.U8 desc[UR20][R14.64], R141 ;  /* 0x0000008d0e00d986 */ /* 0x000fe2000c101114 */
[----:B------:R-:W-:Y:S01]  /*6c70*/  ISETP.LT.OR P5, PT, R33, 0xa, !P1 ;  /* 0x0000000a2100780c */ /* 0x000fe20004fa1670 */
[----:B------:R-:W-:Y:S01]  /*6c80*/  FMUL R133, R133, R8 ;  /* 0x0000000885857220 */ /* 0x000fe20000400000 */
[----:B------:R-:W-:Y:S01]  /*6c90*/  F2FP.SATFINITE.E4M3.F32.PACK_AB_MERGE_C R29, RZ, R136, RZ ;  /* 0x00000088ff1d723e */ /* 0x000fe200048070ff */
[-C--:B------:R-:W-:Y:S01]  /*6ca0*/  FMUL R132, R132, R8.reuse ;  /* 0x0000000884847220 */ /* 0x080fe20000400000 */
[----:B------:R-:W-:Y:S01]  /*6cb0*/  F2FP.SATFINITE.E4M3.F32.PACK_AB_MERGE_C R135, RZ, R135, RZ ;  /* 0x00000087ff87723e */ /* 0x000fe200048070ff */
[----:B------:R1:W-:Y:S01]  /*6cc0*/  @!P3 STG.E.U8 desc[UR20][R14.64+0x1], R27 ;  /* 0x0000011b0e00b986 */ /* 0x0003e2000c101114 */
[----:B------:R-:W-:Y:S01]  /*6cd0*/  ISETP.LT.OR P3, PT, R33, 0x9, !P2 ;  /* 0x000000092100780c */ /* 0x000fe20005761670 */
[----:B------:R-:W-:Y:S01]  /*6ce0*/  FMUL R131, R131, R8 ;  /* 0x0000000883837220 */ /* 0x000fe20000400000 */
[----:B0-----:R-:W-:Y:S01]  /*6cf0*/  F2FP.SATFINITE.E4M3.F32.PACK_AB_MERGE_C R7, RZ, R138, RZ ;  /* 0x0000008aff07723e */ /* 0x001fe200048070ff */
[----:B------:R-:W-:Y:S01]  /*6d00*/  @!P6 STG.E.U8 desc[UR20][R24.64+0x8], R139 ;  /* 0x0000088b1800e986 */ /* 0x000fe2000c101114 */
[C---:B------:R-:W-:Y:S01]  /*6d10*/  ISETP.LT.OR P6, PT, R33.reuse, 0xa, !P2 ;  /* 0x0000000a2100780c */ /* 0x040fe200057c1670 */
[-C--:B------:R-:W-:Y:S01]  /*6d20*/  FMUL R130, R130, R8.reuse ;  /* 0x0000000882827220 */ /* 0x080fe20000400000 */
[----:B------:R-:W-:Y:S01]  /*6d30*/  F2FP.SATFINITE.E4M3.F32.PACK_AB_MERGE_C R133, RZ, R133, RZ ;  /* 0x00000085ff85723e */ /* 0x000fe200048070ff */
[----:B------:R0:W-:Y:S01]  /*6d40*/  @!P5 STG.E.U8 desc[UR20][R24.64+0x9], R7 ;  /* 0x000009071800d986 */ /* 0x0001e2000c101114 */
[----:B------:R-:W-:Y:S01]  /*6d50*/  ISETP.LT.OR P5, PT, R33, 0x11, !P1 ;  /* 0x000000112100780c */ /* 0x000fe20004fa1670 */
[-C--:B------:R-:W-:Y:S01]  /*6d60*/  FMUL R129, R129, R8.reuse ;  /* 0x0000000881817220 */ /* 0x080fe20000400000 */
[----:B------:R-:W-:Y:S01]  /*6d70*/  F2FP.SATFINITE.E4M3.F32.PACK_AB_MERGE_C R131, RZ, R131, RZ ;  /* 0x00000083ff83723e */ /* 0x000fe200048070ff */
[----:B------:R-:W-:Y:S01]  /*6d80*/  FMUL R128, R128, R8 ;  /* 0x0000000880807220 */ /* 0x000fe20000400000 */
[----:B-1----:R-:W-:Y:S01]  /*6d90*/  F2FP.SATFINITE.E4M3.F32.PACK_AB_MERGE_C R27, RZ, R132, RZ ;  /* 0x00000084ff1b723e */ /* 0x002fe200048070ff */
[----:B------:R-:W-:Y:S01]  /*6da0*/  @!P3 STG.E.U8 desc[UR20][R14.64+0x8], R137 ;  /* 0x000008890e00b986 */ /* 0x000fe2000c101114 */
[----:B------:R-:W-:Y:S01]  /*6db0*/  ISETP.LT.OR P3, PT, R33, 0x12, !P1 ;  /* 0x000000122100780c */ /* 0x000fe20004f61670 */
[-C--:B------:R-:W-:Y:S01]  /*6dc0*/  FMUL R127, R127, R8.reuse ;  /* 0x000000087f7f7220 */ /* 0x080fe20000400000 */
[----:B------:R-:W-:Y:S01]  /*6dd0*/  F2FP.SATFINITE.E4M3.F32.PACK_AB_MERGE_C R129, RZ, R129, RZ ;  /* 0x00000081ff81723e */ /* 0x000fe200048070ff */
[----:B------:R1:W-:Y:S01]  /*6de0*/  @!P6 STG.E.U8 desc[UR20][R14.64+0x9], R29 ;  /* 0x0000091d0e00e986 */ /* 0x0003e2000c101114 */
[C---:B------:R-:W-:Y:S01]  /*6df0*/  ISETP.LT.OR P6, PT, R33.reuse, 0x11, !P2 ;  /* 0x000000112100780c */ /* 0x040fe200057c1670 */
[----:B------:R-:W-:Y:S01]  /*6e00*/  FMUL R126, R126, R8 ;  /* 0x000000087e7e7220 */ /* 0x000fe20000400000 */
[----:B0-----:R-:W-:Y:S01]  /*6e10*/  F2FP.SATFINITE.E4M3.F32.PACK_AB_MERGE_C R7, RZ, R134, RZ ;  /* 0x00000086ff07723e */ /* 0x001fe200048070ff */
[----:B------:R-:W-:Y:S01]  /*6e20*/  @!P5 STG.E.U8 desc[UR20][R24.64+0x10], R135 ;  /* 0x000010871800d986 */ /* 0x000fe2000c101114 */
[----:B------:R-:W-:Y:S01]  /*6e30*/  ISETP.LT.OR P5, PT, R33, 0x12, !P2 ;  /* 0x000000122100780c */ /* 0x000fe200057a1670 */
[-C--:B------:R-:W-:Y:S01]  /*6e40*/  FMUL R125, R125, R8.reuse ;  /* 0x000000087d7d7220 */ /* 0x080fe20000400000 */
[----:B------:R-:W-:Y:S01]  /*6e50*/  F2FP.SATFINITE.E4M3.F32.PACK_AB_MERGE_C R127, RZ, R127, RZ ;  /* 0x0000007fff7f723e */ /* 0x000fe200048070ff */
[-C--:B------:R-:W-:Y:S01]  /*6e60*/  FMUL R124, R124, R8.reuse ;  /* 0x000000087c7c7220 */ /* 0x080fe20000400000 */
[-C--:B------:R-:W-:Y:S01]  /*6e70*/  FMUL R123, R123, R8.reuse ;  /* 0x000000087b7b7220 */ /* 0x080fe20000400000 */
[----:B------:R0:W-:Y:S01]  /*6e80*/  @!P3 STG.E.U8 desc[UR20][R24.64+0x11], R7 ;  /* 0x000011071800b986 */ /* 0x0001e2000c101114 */
[C---:B------:R-:W-:Y:S01]  /*6e90*/  ISETP.LT.OR P3, PT, R33.reuse, 0x19, !P1 ;  /* 0x000000192100780c */ /* 0x040fe20004f61670 */
[----:B------:R-:W-:Y:S01]  /*6ea0*/  FMUL R122, R122, R8 ;  /* 0x000000087a7a7220 */ /* 0x000fe20000400000 */
[----:B-1----:R-:W-:Y:S01]  /*6eb0*/  F2FP.SATFINITE.E4M3.F32.PACK_AB_MERGE_C R29, RZ, R130, RZ ;  /* 0x00000082ff1d723e */ /* 0x002fe200048070ff */
[----:B------:R-:W-:Y:S01]  /*6ec0*/  @!P6 STG.E.U8 desc[UR20][R14.64+0x10], R133 ;  /* 0x000010850e00e986 */ /* 0x000fe2000c101114 */
[----:B------:R-:W-:Y:S01]  /*6ed0*/  ISETP.LT.OR P6, PT, R33, 0x1a, !P1 ;  /* 0x0000001a2100780c */ /* 0x000fe20004fc1670 */
[-C--:B------:R-:W-:Y:S01]  /*6ee0*/  FMUL R121, R121, R8.reuse ;  /* 0x0000000879797220 */ /* 0x080fe20000400000 */
[----:B------:R-:W-:Y:S01]  /*6ef0*/  F2FP.SATFINITE.E4M3.F32.PACK_AB_MERGE_C R125, RZ, R125, RZ ;  /* 0x0000007dff7d723e */ /* 0x000fe200048070ff */
[----:B------:R1:W-:Y:S01]  /*6f00*/  @!P5 STG.E.U8 desc[UR20][R14.64+0x11], R27 ;  /* 0x0000111b0e00d986 */ /* 0x0003e2000c101114 */
[----:B------:R-:W-:Y:S01]  /*6f10*/  ISETP.LT.OR P5, PT, R33, 0x19, !P2 ;  /* 0x000000192100780c */ /* 0x000fe200057a1670 */
[-C--:B------:R-:W-:Y:S01]  /*6f20*/  FMUL R120, R120, R8.reuse ;  /* 0x0000000878787220 */ /* 0x080fe20000400000 */
[----:B------:R-:W-:Y:S01]  /*6f30*/  F2FP.SATFINITE.E4M3.F32.PACK_AB_MERGE_C R123, RZ, R123, RZ ;  /* 0x0000007bff7b723e */ /* 0x000fe200048070ff */
        /* <DEDUP_REMOVED lines=8> */
[----:B------:R-:W-:Y:S01]  /*6fc0*/  FMUL R117, R117, R8 ;  /* 0x0000000875757220 */ /* 0x000fe20000400000 */
[----:B-1----:R-:W-:Y:S01]  /*6fd0*/  F2FP.SATFINITE.E4M3.F32.PACK_AB_MERGE_C R27, RZ, R126, RZ ;  /* 0x0000007eff1b723e */ /* 0x002fe200048070ff */
[----:B------:R-:W-:Y:S01]  /*6fe0*/  @!P5 STG.E.U8 desc[UR20][R14.64+0x18], R129 ;  /* 0x000018810e00d986 */ /* 0x000fe2000c101114 */
[----:B------:R-:W-:Y:S01]  /*6ff0*/  ISETP.LT.OR P5, PT, R33, 0x22, !P1 ;  /* 0x000000222100780c */ /* 0x000fe20004fa1670 */
[-C--:B------:R-:W-:Y:S01]  /*7000*/  FMUL R116, R116, R8.reuse ;  /* 0x0000000874747220 */ /* 0x080fe20000400000 */
[----:B------:R-:W-:Y:S01]  /*7010*/  F2FP.SATFINITE.E4M3.F32.PACK_AB_MERGE_C R119, RZ, R119, RZ ;  /* 0x00000077ff77723e */ /* 0x000fe200048070ff */
[-C--:B------:R-:W-:Y:S01]  /*7020*/  FMUL R115, R115, R8.reuse ;  /* 0x0000000873737220 */ /* 0x080fe20000400000 */
[----:B------:R-:W-:Y:S01]  /*7030*/  F2FP.SATFINITE.E4M3.F32.PACK_AB_MERGE_C R117, RZ, R117, RZ ;  /* 0x00000075ff75723e */ /* 0x000fe200048070ff */
[----:B------:R1:W-:Y:S01]  /*7040*/  @!P3 STG.E.U8 desc[UR20][R14.64+0x19], R7 ;  /* 0x000019070e00b986 */ /* 0x0003e2000c101114 */
[C---:B------:R-:W-:Y:S01]  /*7050*/  ISETP.LT.OR P3, PT, R33.reuse, 0x21, !P2 ;  /* 0x000000212100780c */ /* 0x040fe20005761670 */
        /* <DEDUP_REMOVED lines=9> */
[----:B------:R-:W-:Y:S01]  /*70f0*/  FMUL R111, R111, R8 ;  /* 0x000000086f6f7220 */ /* 0x000fe20000400000 */
[----:B-1----:R-:W-:Y:S01]  /*7100*/  F2FP.SATFINITE.E4M3.F32.PACK_AB_MERGE_C R7, RZ, R122, RZ ;  /* 0x0000007aff07723e */ /* 0x002fe200048070ff */
[-C--:B------:R-:W-:Y:S01]  /*7110*/  FMUL R110, R110, R8.reuse ;  /* 0x000000086e6e7220 */ /* 0x080fe20000400000 */
        /* <DEDUP_REMOVED lines=29> */
[----:B------:R-:W-:Y:S01]  /*72f0*/  ISETP.LT.OR P3, PT, R33, 0x32, !P2 ;  /* 0x000000322100780c */ /* 0x000fe20005761670 */
[-C--:B------:R-:W-:Y:S01]  /*7300*/  FMUL R101, R101, R8.reuse ;  /* 0x0000000865657220 */ /* 0x080fe20000400000 */
[----:B------:R-:W-:Y:S01]  /*7310*/  F2FP.SATFINITE.E4M3.F32.PACK_AB_MERGE_C R103, RZ, R103, RZ ;  /* 0x00000067ff67723e */ /* 0x000fe200048070ff */
[----:B------:R0:W-:Y:S01]  /*7320*/  @!P6 STG.E.U8 desc[UR20][R24.64+0x31], R29 ;  /* 0x0000311d1800e986 */ /* 0x0001e2000c101114 */
[C---:B------:R-:W-:Y:S01]  /*7330*/  ISETP.LT.OR P6, PT, R33.reuse, 0x39, !P1 ;  /* 0x000000392100780c */ /* 0x040fe20004fc1670 */
[-C--:B------:R-:W-:Y:S01]  /*7340*/  FMUL R100, R100, R8.reuse ;  /* 0x0000000864647220 */ /* 0x080fe20000400000 */
[C---:B------:R-:W-:Y:S01]  /*7350*/  ISETP.LT.OR P1, PT, R33.reuse, 0x3a, !P1 ;  /* 0x0000003a2100780c */ /* 0x040fe20004f21670 */
[----:B------:R-:W-:Y:S01]  /*7360*/  @!P5 STG.E.U8 desc[UR20][R14.64+0x30], R117 ;  /* 0x000030750e00d986 */ /* 0x000fe2000c101114 */
[C---:B------:R-:W-:Y:S01]  /*7370*/  ISETP.LT.OR P5, PT, R33.reuse, 0x39, !P2 ;  /* 0x000000392100780c */ /* 0x040fe200057a1670 */
[-C--:B------:R-:W-:Y:S01]  /*7380*/  FMUL R98, R98, R8.reuse ;  /* 0x0000000862627220 */ /* 0x080fe20000400000 */
[----:B------:R-:W-:Y:S01]  /*7390*/  ISETP.LT.OR P2, PT, R33, 0x3a, !P2 ;  /* 0x0000003a2100780c */ /* 0x000fe20005741670 */
[----:B------:R-:W-:Y:S01]  /*73a0*/  FMUL R99, R99, R8 ;  /* 0x0000000863637220 */ /* 0x000fe20000400000 */
[----:B-1----:R-:W-:Y:S01]  /*73b0*/  F2FP.SATFINITE.E4M3.F32.PACK_AB_MERGE_C R27, RZ, R114, RZ ;  /* 0x00000072ff1b723e */ /* 0x002fe200048070ff */
[----:B------:R1:W-:Y:S01]  /*73c0*/  @!P3 STG.E.U8 desc[UR20][R14.64+0x31], R7 ;  /* 0x000031070e00b986 */ /* 0x0003e2000c101114 */
[C---:B------:R-:W-:Y:S01]  /*73d0*/  ISETP.GE.AND P3, PT, R34.reuse, 0x89, PT ;  /* 0x000000892200780c */ /* 0x040fe20003f66270 */
[----:B------:R-:W-:Y:S01]  /*73e0*/  FMUL R97, R97, R8 ;  /* 0x0000000861617220 */ /* 0x000fe20000400000 */
[----:B0-----:R-:W-:Y:S01]  /*73f0*/  F2FP.SATFINITE.E4M3.F32.PACK_AB_MERGE_C R29, RZ, R112, RZ ;  /* 0x00000070ff1d723e */ /* 0x001fe200048070ff */
[----:B------:R-:W-:Y:S01]  /*7400*/  @!P6 STG.E.U8 desc[UR20][R24.64+0x38], R115 ;  /* 0x000038731800e986 */ /* 0x000fe2000c101114 */
[----:B------:R-:W-:Y:S01]  /*7410*/  ISETP.GE.AND P6, PT, R34, 0x81, PT ;  /* 0x000000812200780c */ /* 0x000fe20003fc6270 */
[-C--:B------:R-:W-:Y:S01]  /*7420*/  FMUL R96, R96, R8.reuse ;  /* 0x0000000860607220 */ /* 0x080fe20000400000 */
[----:B------:R-:W-:Y:S01]  /*7430*/  F2FP.SATFINITE.E4M3.F32.PACK_AB_MERGE_C R101, RZ, R101, RZ ;  /* 0x00000065ff65723e */ /* 0x000fe200048070ff */
[----:B------:R0:W-:Y:S01]  /*7440*/  @!P1 STG.E.U8 desc[UR20][R24.64+0x39], R27 ;  /* 0x0000391b18009986 */ /* 0x0001e2000c101114 */
[----:B------:R-:W-:Y:S01]  /*7450*/  ISETP.LT.OR P1, PT, R33, 0x1, !P6 ;  /* 0x000000012100780c */ /* 0x000fe20007721670 */
[-C--:B------:R-:W-:Y:S01]  /*7460*/  FMUL R95, R95, R8.reuse ;  /* 0x000000085f5f7220 */ /* 0x080fe20000400000 */
[----:B------:R-:W-:Y:S01]  /*7470*/  F2FP.SATFINITE.E4M3.F32.PACK_AB_MERGE_C R99, RZ, R99, RZ ;  /* 0x00000063ff63723e */ /* 0x000fe200048070ff */
[----:B------:R-:W-:Y:S01]  /*7480*/  @!P2 STG.E.U8 desc[UR20][R14.64+0x39], R29 ;  /* 0x0000391d0e00a986 */ /* 0x000fe2000c101114 */
[C---:B------:R-:W-:Y:S01]  /*7490*/  ISETP.LT.OR P2, PT, R33.reuse, 0x2, !P6 ;  /* 0x000000022100780c */ /* 0x040fe20007741670 */
[----:B------:R-:W-:Y:S01]  /*74a0*/  FMUL R94, R94, R8 ;  /* 0x000000085e5e7220 */ /* 0x000fe20000400000 */
[----:B-1----:R-:W-:Y:S01]  /*74b0*/  F2FP.SATFINITE.E4M3.F32.PACK_AB_MERGE_C R7, RZ, R110, RZ ;  /* 0x0000006eff07723e */ /* 0x002fe200048070ff */
        /* <DEDUP_REMOVED lines=45> */
[----:B------:R-:W-:Y:S01]  /*7790*/  FMUL R18, R18, R8 ;  /* 0x0000000812127220 */ /* 0x000fe20000400000 */
[----:B------:R-:W-:-:S03]  /*77a0*/  F2FP.SATFINITE.E4M3.F32.PACK_AB_MERGE_C R17, RZ, R17, RZ ;  /* 0x00000011ff11723e */ /* 0x000fc600048070ff */
[----:B------:R-:W-:Y:S02]  /*77b0*/  F2FP.SATFINITE.E4M3.F32.PACK_AB_MERGE_C R19, RZ, R19, RZ ;  /* 0x00000013ff13723e */ /* 0x000fe400048070ff */
[----:B-1----:R-:W-:Y:S01]  /*77c0*/  F2FP.SATFINITE.E4M3.F32.PACK_AB_MERGE_C R7, RZ, R98, RZ ;  /* 0x00000062ff07723e */ /* 0x002fe200048070ff */
[----:B------:R0:W-:Y:S01]  /*77d0*/  @!P2 STG.E.U8 desc[UR20][R12.64+0x11], R15 ;  /* 0x0000110f0c00a986 */ /* 0x0001e2000c101114 */
[----:B------:R-:W-:-:S03]  /*77e0*/  ISETP.LT.OR P2, PT, R33, 0x1a, !P6 ;  /* 0x0000001a2100780c */ /* 0x000fc60007741670 */
[----:B------:R-:W-:Y:S01]  /*77f0*/  @!P1 STG.E.U8 desc[UR20][R10.64+0x10], R101 ;  /* 0x000010650a009986 */ /* 0x000fe2000c101114 */
[----:B------:R-:W-:-:S03]  /*7800*/  ISETP.LT.OR P1, PT, R33, 0x19, !P6 ;  /* 0x000000192100780c */ /* 0x000fc60007721670 */
[----:B------:R1:W-:Y:S01]  /*7810*/  @!P5 STG.E.U8 desc[UR20][R10.64+0x11], R25 ;  /* 0x000011190a00d986 */ /* 0x0003e2000c101114 */
[----:B------:R-:W-:Y:S02]  /*7820*/  ISETP.LT.OR P5, PT, R33, 0x19, !P3 ;  /* 0x000000192100780c */ /* 0x000fe40005fa1670 */
[----:B0-----:R-:W-:-:S03]  /*7830*/  F2FP.SATFINITE.E4M3.F32.PACK_AB_MERGE_C R15, RZ, R96, RZ ;  /* 0x00000060ff0f723e */ /* 0x001fc600048070ff */
[----:B------:R0:W-:Y:S01]  /*7840*/  @!P2 STG.E.U8 desc[UR20][R12.64+0x19], R7 ;  /* 0x000019070c00a986 */ /* 0x0001e2000c101114 */
[----:B------:R-:W-:-:S03]  /*7850*/  ISETP.LT.OR P2, PT, R33, 0x1a, !P3 ;  /* 0x0000001a2100780c */ /* 0x000fc60005f41670 */
[----:B------:R-:W-:Y:S01]  /*7860*/  @!P1 STG.E.U8 desc[UR20][R12.64+0x18], R99 ;  /* 0x000018630c009986 */ /* 0x000fe2000c101114 */
[C---:B------:R-:W-:Y:S02]  /*7870*/  ISETP.LT.OR P1, PT, R33.reuse, 0x21, !P6 ;  /* 0x000000212100780c */ /* 0x040fe40007721670 */
[----:B-1----:R-:W-:Y:S01]  /*7880*/  F2FP.SATFINITE.E4M3.F32.PACK_AB_MERGE_C R25, RZ, R94, RZ ;  /* 0x0000005eff19723e */ /* 0x002fe200048070ff */
[----:B------:R-:W-:Y:S01]  /*7890*/  @!P5 STG.E.U8 desc[UR20][R10.64+0x18], R97 ;  /* 0x000018610a00d986 */ /* 0x000fe2000c101114 */
[----:B------:R-:W-:Y:S02]  /*78a0*/  ISETP.LT.OR P5, PT, R33, 0x22, !P6 ;  /* 0x000000222100780c */ /* 0x000fe400077a1670 */
[----:B0-----:R-:W-:-:S03]  /*78b0*/  F2FP.SATFINITE.E4M3.F32.PACK_AB_MERGE_C R7, RZ, R92, RZ ;  /* 0x0000005cff07723e */ /* 0x001fc600048070ff */
        /* <DEDUP_REMOVED lines=19> */
[----:B------:R-:W-:Y:S01]  /*79f0*/  @!P5 STG.E.U8 desc[UR20][R10.64+0x29], R25 ;  /* 0x000029190a00d986 */ /* 0x000fe2000c101114 */
[----:B------:R-:W-:Y:S02]  /*7a00*/  ISETP.LT.OR P5, PT, R33, 0x32, !P6 ;  /* 0x000000322100780c */ /* 0x000fe400077a1670 */
[----:B0-----:R-:W-:-:S07]  /*7a10*/  F2FP.SATFINITE.E4M3.F32.PACK_AB_MERGE_C R15, RZ, R16, RZ ;  /* 0x00000010ff0f723e */ /* 0x001fce00048070ff */
[----:B------:R-:W-:Y:S01]  /*7a20*/  @!P1 STG.E.U8 desc[UR20][R12.64+0x30], R23 ;  /* 0x000030170c009986 */ /* 0x000fe2000c101114 */
[C---:B------:R-:W-:Y:S02]  /*7a30*/  ISETP.LT.OR P1, PT, R33.reuse, 0x39, !P6 ;  /* 0x000000392100780c */ /* 0x040fe40007721670 */
[C---:B------:R-:W-:Y:S01]  /*7a40*/  ISETP.LT.OR P6, PT, R33.reuse, 0x3a, !P6 ;  /* 0x0000003a2100780c */ /* 0x040fe200077c1670 */
[----:B------:R0:W-:Y:S01]  /*7a50*/  @!P5 STG.E.U8 desc[UR20][R12.64+0x31], R7 ;  /* 0x000031070c00d986 */ /* 0x0001e2000c101114 */
[----:B------:R-:W-:-:S03]  /*7a60*/  ISETP.LT.OR P5, PT, R33, 0x32, !P3 ;  /* 0x000000322100780c */ /* 0x000fc60005fa1670 */
[----:B------:R1:W-:Y:S01]  /*7a70*/  @!P2 STG.E.U8 desc[UR20][R10.64+0x30], R21 ;  /* 0x000030150a00a986 */ /* 0x0003e2000c101114 */
[C---:B------:R-:W-:Y:S02]  /*7a80*/  ISETP.LT.OR P2, PT, R33.reuse, 0x39, !P3 ;  /* 0x000000392100780c */ /* 0x040fe40005f41670 */
[----:B------:R-:W-:Y:S02]  /*7a90*/  ISETP.LT.OR P3, PT, R33, 0x3a, !P3 ;  /* 0x0000003a2100780c */ /* 0x000fe40005f61670 */
[----:B0-----:R-:W-:Y:S02]  /*7aa0*/  F2FP.SATFINITE.E4M3.F32.PACK_AB_MERGE_C R7, RZ, R20, RZ ;  /* 0x00000014ff07723e */ /* 0x001fe400048070ff */
[----:B-1----:R-:W-:-:S03]  /*7ab0*/  F2FP.SATFINITE.E4M3.F32.PACK_AB_MERGE_C R21, RZ, R18, RZ ;  /* 0x00000012ff15723e */ /* 0x002fc600048070ff */
[----:B------:R0:W-:Y:S04]  /*7ac0*/  @!P5 STG.E.U8 desc[UR20][R10.64+0x31], R7 ;  /* 0x000031070a00d986 */ /* 0x0001e8000c101114 */
[----:B------:R0:W-:Y:S04]  /*7ad0*/  @!P1 STG.E.U8 desc[UR20][R12.64+0x38], R17 ;  /* 0x000038110c009986 */ /* 0x0001e8000c101114 */
[----:B------:R0:W-:Y:S04]  /*7ae0*/  @!P6 STG.E.U8 desc[UR20][R12.64+0x39], R15 ;  /* 0x0000390f0c00e986 */ /* 0x0001e8000c101114 */
[----:B------:R0:W-:Y:S04]  /*7af0*/  @!P2 STG.E.U8 desc[UR20][R10.64+0x38], R19 ;  /* 0x000038130a00a986 */ /* 0x0001e8000c101114 */
[----:B------:R0:W-:Y:S02]  /*7b00*/  @!P3 STG.E.U8 desc[UR20][R10.64+0x39], R21 ;  /* 0x000039150a00b986 */ /* 0x0001e4000c101114 */
.L_x_165:
[----:B------:R-:W-:Y:S05]  /*7b10*/  BSYNC B0 ;  /* 0x0000000000007941 */ /* 0x000fea0003800000 */
.L_x_35:
[----:B------:R-:W-:Y:S01]  /*7b20*/  ULDC UR6, c[0x0][0xc] ;  /* 0x0000030000067ab9 */ /* 0x000fe20000000800 */
[----:B------:R-:W-:Y:S01]  /*7b30*/  ULDC UR7, c[0x0][0x10] ;  /* 0x0000040000077ab9 */ /* 0x000fe20000000800 */
[----:B0--34-:R-:W0:Y:S01]  /*7b40*/  LDC R7, c[0x0][0x14] ;  /* 0x00000500ff077b82 */ /* 0x019e220000000800 */
[----:B------:R-:W-:Y:S01]  /*7b50*/  UIMAD.WIDE.U32 UR6, UR6, UR7, URZ ;  /* 0x00000007060672a5 */ /* 0x000fe2000f8e003f */
[----:B------:R-:W-:Y:S01]  /*7b60*/  PRMT R10, RZ, 0x7610, R10 ;  /* 0x00007610ff0a7816 */ /* 0x000fe2000000000a */
[----:B------:R-:W-:-:S04]  /*7b70*/  IMAD.MOV.U32 R6, RZ, RZ, -0x1 ;  /* 0xffffffffff067424 */ /* 0x000fc800078e00ff */
[----:B0-----:R-:W-:-:S04]  /*7b80*/  IMAD.WIDE.U32 R2, R7, UR6, R2 ;  /* 0x0000000607027c25 */ /* 0x001fc8000f8e0002 */
[----:B------:R-:W-:Y:S01]  /*7b90*/  IMAD R7, R7, UR7, RZ ;  /* 0x0000000707077c24 */ /* 0x000fe2000f8e02ff */
[----:B------:R-:W-:Y:S02]  /*7ba0*/  ULDC.64 UR6, c[0x0][0x650] ;  /* 0x0001940000067ab9 */ /* 0x000fe40000000a00 */
[----:B------:R-:W-:Y:S01]  /*7bb0*/  ISETP.GE.U32.AND P1, PT, R2, UR6, PT ;  /* 0x0000000602007c0c */ /* 0x000fe2000bf26070 */
[----:B------:R-:W-:Y:S02]  /*7bc0*/  IMAD.IADD R3, R3, 0x1, R7 ;  /* 0x0000000103037824 */ /* 0x000fe400078e0207 */
[----:B------:R-:W-:-:S03]  /*7bd0*/  IMAD.MOV.U32 R7, RZ, RZ, -0x1 ;  /* 0xffffffffff077424 */ /* 0x000fc600078e00ff */
[----:B------:R-:W-:-:S13]  /*7be0*/  ISETP.GE.U32.AND.EX P1, PT, R3, UR7, PT, P1 ;  /* 0x0000000703007c0c */ /* 0x000fda000bf26110 */
[----:B------:R-:W-:Y:S05]  /*7bf0*/  @P1 BRA `(.L_x_166) ;  /* 0x0000000400601947 */ /* 0x000fea0003800000 */
[----:B------:R-:W0:Y:S01]  /*7c00*/  S2R R20, SR_CTAID.X ;  /* 0x0000000000147919 */ /* 0x000e220000002500 */
[----:B------:R-:W3:Y:S01]  /*7c10*/  LDC.64 R14, c[0x0][0x628] ;  /* 0x00018a00ff0e7b82 */ /* 0x000ee20000000a00 */
[----:B------:R-:W-:Y:S01]  /*7c20*/  ULDC UR6, c[0x0][0x150] ;  /* 0x0000540000067ab9 */ /* 0x000fe20000000800 */
[----:B-----5:R-:W-:Y:S01]  /*7c30*/  IMAD.MOV.U32 R12, RZ, RZ, R2 ;  /* 0x000000ffff0c7224 */ /* 0x020fe200078e0002 */
[----:B------:R-:W4:Y:S01]  /*7c40*/  S2R R22, SR_CTAID.Y ;  /* 0x0000000000167919 */ /* 0x000f220000002600 */
[----:B------:R-:W-:-:S04]  /*7c50*/  IMAD.MOV.U32 R13, RZ, RZ, R3 ;  /* 0x000000ffff0d7224 */ /* 0x000fc800078e0003 */
[----:B------:R-:W1:Y:S08]  /*7c60*/  LDC R23, c[0x0][0x144] ;  /* 0x00005100ff177b82 */ /* 0x000e700000000800 */
[----:B------:R-:W1:Y:S08]  /*7c70*/  LDC R16, c[0x0][0x630] ;  /* 0x00018c00ff107b82 */ /* 0x000e700000000800 */
[----:B------:R-:W1:Y:S01]  /*7c80*/  LDC.64 R18, c[0x0][0x620] ;  /* 0x00018800ff127b82 */ /* 0x000e620000000a00 */
[----:B---3--:R-:W-:-:S04]  /*7c90*/  ISETP.NE.U32.AND P1, PT, R14, RZ, PT ;  /* 0x000000ff0e00720c */ /* 0x008fc80003f25070 */
[----:B------:R-:W-:Y:S02]  /*7ca0*/  ISETP.NE.AND.EX P1, PT, R15, RZ, PT, P1 ;  /* 0x000000ff0f00720c */ /* 0x000fe40003f25310 */
[----:B0-----:R-:W-:-:S05]  /*7cb0*/  I2FP.F32.U32 R6, R20 ;  /* 0x0000001400067245 */ /* 0x001fca0000201000 */
[----:B------:R-:W-:-:S04]  /*7cc0*/  FMUL R6, R6, UR6 ;  /* 0x0000000606067c20 */ /* 0x000fc80008400000 */
[----:B------:R0:W3:Y:S02]  /*7cd0*/  F2I.U32.TRUNC.NTZ R21, R6 ;  /* 0x0000000600157305 */ /* 0x0000e4000020f000 */
[----:B----4-:R-:W-:Y:S05]  /*7ce0*/  @!P1 BRA `(.L_x_167) ;  /* 0x0000000000289947 */ /* 0x010fea0003800000 */
[----:B------:R-:W4:Y:S02]  /*7cf0*/  LDC R7, c[0x0][0x634] ;  /* 0x00018d00ff077b82 */ /* 0x000f240000000800 */
[----:B----4-:R-:W-:-:S05]  /*7d00*/  IADD3 R13, P1, R2, R7, RZ ;  /* 0x00000007020d7210 */ /* 0x010fca0007f3e0ff */
[----:B------:R-:W-:-:S04]  /*7d10*/  IMAD.X R17, RZ, RZ, R3, P1 ;  /* 0x000000ffff117224 */ /* 0x000fc800008e0603 */
[----:B0-----:R-:W-:-:S04]  /*7d20*/  IMAD.WIDE.U32 R6, R17, R14, RZ ;  /* 0x0000000e11067225 */ /* 0x001fc800078e00ff */
[----:B------:R-:W-:-:S04]  /*7d30*/  IMAD.WIDE.U32 R10, P1, R13, R15, R6 ;  /* 0x0000000f0d0a7225 */ /* 0x000fc80007820006 */
[----:B------:R-:W-:-:S04]  /*7d40*/  IMAD.WIDE.U32 R6, R13, R14, RZ ;  /* 0x0000000e0d067225 */ /* 0x000fc800078e00ff */
[----:B------:R-:W-:Y:S01]  /*7d50*/  IMAD.X R13, RZ, RZ, RZ, P1 ;  /* 0x000000ffff0d7224 */ /* 0x000fe200008e06ff */
[----:B------:R-:W-:Y:S01]  /*7d60*/  IADD3 RZ, P1, R7, R10, RZ ;  /* 0x0000000a07ff7210 */ /* 0x000fe20007f3e0ff */
[----:B------:R-:W-:-:S04]  /*7d70*/  IMAD.MOV.U32 R12, RZ, RZ, R11 ;  /* 0x000000ffff0c7224 */ /* 0x000fc800078e000b */
[----:B------:R-:W-:-:S08]  /*7d80*/  IMAD.WIDE.U32.X R12, R17, R15, R12, P1 ;  /* 0x0000000f110c7225 */ /* 0x000fd000008e040c */
.L_x_167:
[----:B------:R-:W4:Y:S01]  /*7d90*/  LDC.64 R28, c[0x0][0x640] ;  /* 0x00019000ff1c7b82 */ /* 0x000f220000000a00 */
[-C--:B-1----:R-:W-:Y:S01]  /*7da0*/  SHF.R.U64 R17, R12, R16.reuse, R13 ;  /* 0x000000100c117219 */ /* 0x082fe2000000120d */
[----:B---3--:R-:W-:Y:S01]  /*7db0*/  IMAD.MOV R21, RZ, RZ, -R21 ;  /* 0x000000ffff157224 */ /* 0x008fe200078e0a15 */
[----:B0-----:R-:W-:Y:S01]  /*7dc0*/  SHF.R.U32.HI R6, RZ, R16, R13 ;  /* 0x00000010ff067219 */ /* 0x001fe2000001160d */
[----:B------:R-:W-:Y:S01]  /*7dd0*/  ULDC UR6, c[0x0][0x154] ;  /* 0x0000550000067ab9 */ /* 0x000fe20000000800 */
[----:B------:R-:W-:Y:S01]  /*7de0*/  IADD3 R11, P1, RZ, -R17, RZ ;  /* 0x80000011ff0b7210 */ /* 0x000fe20007f3e0ff */
[----:B------:R-:W-:Y:S02]  /*7df0*/  IMAD R23, R23, R21, R20 ;  /* 0x0000001517177224 */ /* 0x000fe400078e0214 */
[----:B------:R-:W0:Y:S01]  /*7e00*/  LDC R12, c[0x0][0x618] ;  /* 0x00018600ff0c7b82 */ /* 0x000e220000000800 */
[----:B------:R-:W-:Y:S02]  /*7e10*/  IMAD.MOV.U32 R13, RZ, RZ, 0x1 ;  /* 0x00000001ff0d7424 */ /* 0x000fe400078e00ff */
[----:B------:R-:W-:-:S04]  /*7e20*/  IMAD.X R7, RZ, RZ, ~R6, P1 ;  /* 0x000000ffff077224 */ /* 0x000fc800008e0e06 */
[-C--:B------:R-:W-:Y:S01]  /*7e30*/  IMAD R10, R7, R18.reuse, RZ ;  /* 0x00000012070a7224 */ /* 0x080fe200078e02ff */
[----:B--2---:R-:W1:Y:S01]  /*7e40*/  LDC R24, c[0x0][0x608] ;  /* 0x00018200ff187b82 */ /* 0x004e620000000800 */
[----:B------:R-:W-:-:S04]  /*7e50*/  IMAD.WIDE.U32 R6, R11, R18, R2 ;  /* 0x000000120b067225 */ /* 0x000fc800078e0002 */
[----:B------:R-:W-:Y:S01]  /*7e60*/  IMAD R11, R11, R19, R10 ;  /* 0x000000130b0b7224 */ /* 0x000fe200078e020a */
[----:B------:R-:W-:Y:S02]  /*7e70*/  I2FP.F32.U32 R10, R22 ;  /* 0x00000016000a7245 */ /* 0x000fe40000201000 */
[----:B------:R-:W2:Y:S01]  /*7e80*/  LDC R26, c[0x0][0x658] ;  /* 0x00019600ff1a7b82 */ /* 0x000ea20000000800 */
[----:B------:R-:W-:Y:S01]  /*7e90*/  IMAD.IADD R7, R7, 0x1, R11 ;  /* 0x0000000107077824 */ /* 0x000fe200078e020b */
[----:B----4-:R-:W-:Y:S01]  /*7ea0*/  ISETP.NE.U32.AND P1, PT, R28, RZ, PT ;  /* 0x000000ff1c00720c */ /* 0x010fe20003f25070 */
[----:B------:R-:W-:Y:S01]  /*7eb0*/  FMUL R10, R10, UR6 ;  /* 0x000000060a0a7c20 */ /* 0x000fe20008400000 */
[----:B------:R-:W-:Y:S02]  /*7ec0*/  IMAD.MOV.U32 R11, RZ, RZ, -0x1 ;  /* 0xffffffffff0b7424 */ /* 0x000fe400078e00ff */
[----:B------:R-:W-:Y:S01]  /*7ed0*/  ISETP.NE.AND.EX P1, PT, R29, RZ, PT, P1 ;  /* 0x000000ff1d00720c */ /* 0x000fe20003f25310 */
[----:B------:R3:W4:Y:S01]  /*7ee0*/  F2I.U32.TRUNC.NTZ R19, R10 ;  /* 0x0000000a00137305 */ /* 0x000722000020f000 */
[----:B------:R-:W3:Y:S01]  /*7ef0*/  LDC R21, c[0x0][0x148] ;  /* 0x00005200ff157b82 */ /* 0x000ee20000000800 */
[----:B0-----:R-:W-:-:S02]  /*7f00*/  SHF.R.U64 R16, R6, R12, R7 ;  /* 0x0000000c06107219 */ /* 0x001fc40000001207 */
[----:B------:R-:W-:-:S05]  /*7f10*/  SHF.R.U32.HI R7, RZ, R12, R7 ;  /* 0x0000000cff077219 */ /* 0x000fca0000011607 */
[----:B------:R-:W0:Y:S01]  /*7f20*/  LDC R20, c[0x0][0x600] ;  /* 0x00018000ff147b82 */ /* 0x000e220000000800 */
[-CC-:B-1----:R-:W-:Y:S02]  /*7f30*/  SHF.R.U64 R14, R16, R24.reuse, R7.reuse ;  /* 0x00000018100e7219 */ /* 0x182fe40000001207 */
[----:B------:R-:W-:-:S05]  /*7f40*/  SHF.R.U32.HI R7, RZ, R24, R7 ;  /* 0x00000018ff077219 */ /* 0x000fca0000011607 */
[----:B------:R-:W1:Y:S01]  /*7f50*/  LDC R27, c[0x0][0x648] ;  /* 0x00019200ff1b7b82 */ /* 0x000e620000000800 */
[-CC-:B--2---:R-:W-:Y:S02]  /*7f60*/  SHF.R.U64 R18, R14, R26.reuse, R7.reuse ;  /* 0x0000001a0e127219 */ /* 0x184fe40000001207 */
[-C--:B------:R-:W-:Y:S02]  /*7f70*/  SHF.L.U32 R11, R11, R26.reuse, RZ ;  /* 0x0000001a0b0b7219 */ /* 0x080fe400000006ff */
[-C--:B------:R-:W-:Y:S01]  /*7f80*/  SHF.R.U32.HI R7, RZ, R26.reuse, R7 ;  /* 0x0000001aff077219 */ /* 0x080fe20000011607 */
[----:B------:R-:W-:Y:S01]  /*7f90*/  IMAD.MOV.U32 R6, RZ, RZ, R18 ;  /* 0x000000ffff067224 */ /* 0x000fe200078e0012 */
[----:B------:R-:W-:Y:S01]  /*7fa0*/  SHF.L.U32 R32, R13, R26, RZ ;  /* 0x0000001a0d207219 */ /* 0x000fe200000006ff */
[----:B------:R-:W2:Y:S01]  /*7fb0*/  LDC R30, c[0x0][0x638] ;  /* 0x00018e00ff1e7b82 */ /* 0x000ea20000000800 */
[----:B------:R-:W-:-:S07]  /*7fc0*/  LOP3.LUT R25, RZ, R11, RZ, 0x33, !PT ;  /* 0x0000000bff197212 */ /* 0x000fce00078e33ff */
[----:B------:R-:W0:Y:S01]  /*7fd0*/  LDC R31, c[0x0][0x610] ;  /* 0x00018400ff1f7b82 */ /* 0x000e220000000800 */
[----:B----4-:R-:W-:Y:S05]  /*7fe0*/  @!P1 BRA `(.L_x_168) ;  /* 0x0000000000289947 */ /* 0x010fea0003800000 */
[----:B------:R-:W4:Y:S02]  /*7ff0*/  LDC R13, c[0x0][0x64c] ;  /* 0x00019300ff0d7b82 */ /* 0x000f240000000800 */
[----:B----4-:R-:W-:-:S05]  /*8000*/  IADD3 R13, P1, R18, R13, RZ ;  /* 0x0000000d120d7210 */ /* 0x010fca0007f3e0ff */
[----:B------:R-:W-:-:S04]  /*8010*/  IMAD.X R15, RZ, RZ, R7, P1 ;  /* 0x000000ffff0f7224 */ /* 0x000fc800008e0607 */
[----:B------:R-:W-:-:S04]  /*8020*/  IMAD.WIDE.U32 R6, R15, R28, RZ ;  /* 0x0000001c0f067225 */ /* 0x000fc800078e00ff */
[----:B---3--:R-:W-:-:S04]  /*8030*/  IMAD.WIDE.U32 R10, P1, R13, R29, R6 ;  /* 0x0000001d0d0a7225 */ /* 0x008fc80007820006 */
[----:B------:R-:W-:-:S04]  /*8040*/  IMAD.WIDE.U32 R6, R13, R28, RZ ;  /* 0x0000001c0d067225 */ /* 0x000fc800078e00ff */
[----:B------:R-:W-:Y:S01]  /*8050*/  IMAD.X R13, RZ, RZ, RZ, P1 ;  /* 0x000000ffff0d7224 */ /* 0x000fe200008e06ff */
[----:B------:R-:W-:Y:S01]  /*8060*/  IADD3 RZ, P1, R7, R10, RZ ;  /* 0x0000000a07ff7210 */ /* 0x000fe20007f3e0ff */
[----:B------:R-:W-:-:S04]  /*8070*/  IMAD.MOV.U32 R12, RZ, RZ, R11 ;  /* 0x000000ffff0c7224 */ /* 0x000fc800078e000b */
[----:B------:R-:W-:-:S08]  /*8080*/  IMAD.WIDE.U32.X R6, R15, R29, R12, P1 ;  /* 0x0000001d0f067225 */ /* 0x000fd000008e040c */
.L_x_168:
[----:B-1----:R-:W-:Y:S01]  /*8090*/  SHF.R.U64 R6, R6, R27, R7 ;  /* 0x0000001b06067219 */ /* 0x002fe20000001207 */
[----:B0-----:R-:W-:Y:S01]  /*80a0*/  VIADD R13, R20, 0xffffffff ;  /* 0xffffffff140d7836 */ /* 0x001fe20000000000 */
[----:B------:R-:W-:Y:S01]  /*80b0*/  LOP3.LUT R11, R14, R25, RZ, 0xc0, !PT ;  /* 0x000000190e0b7212 */ /* 0x000fe200078ec0ff */
[----:B------:R-:W-:Y:S02]  /*80c0*/  IMAD.MOV R19, RZ, RZ, -R19 ;  /* 0x000000ffff137224 */ /* 0x000fe400078e0a13 */
[----:B------:R-:W-:Y:S02]  /*80d0*/  IMAD.MOV R7, RZ, RZ, -R6 ;  /* 0x000000ffff077224 */ /* 0x000fe400078e0a06 */
[----:B------:R-:W-:Y:S01]  /*80e0*/  IMAD R32, R32, R6, R11 ;  /* 0x0000000620207224 */ /* 0x000fe200078e020b */
[----:B------:R-:W-:Y:S01]  /*80f0*/  LOP3.LUT R11, R16, R13, RZ, 0xc0, !PT ;  /* 0x0000000d100b7212 */ /* 0x000fe200078ec0ff */
[----:B---3--:R-:W-:Y:S02]  /*8100*/  @P4 IMAD R23, R21, R19, R22 ;  /* 0x0000001315174224 */ /* 0x008fe400078e0216 */
[----:B--2---:R-:W-:-:S02]  /*8110*/  IMAD R6, R7, R30, R18 ;  /* 0x0000001e07067224 */ /* 0x004fc400078e0212 */
[----:B------:R-:W-:Y:S02]  /*8120*/  IMAD R32, R32, R31, R23 ;  /* 0x0000001f20207224 */ /* 0x000fe400078e0217 */
[----:B------:R-:W-:Y:S02]  /*8130*/  IMAD R11, R6, R20, R11 ;  /* 0x00000014060b7224 */ /* 0x000fe400078e020b */
[----:B------:R-:W-:Y:S02]  /*8140*/  IMAD.MOV.U32 R10, RZ, RZ, 0x1 ;  /* 0x00000001ff0a7424 */ /* 0x000fe400078e00ff */
[----:B------:R-:W-:Y:S01]  /*8150*/  IMAD.MOV.U32 R6, RZ, RZ, R17 ;  /* 0x000000ffff067224 */ /* 0x000fe200078e0011 */
[----:B------:R-:W-:Y:S02]  /*8160*/  SEL R7, R11, R32, !P4 ;  /* 0x000000200b077207 */ /* 0x000fe40006000000 */
[----:B------:R-:W-:-:S07]  /*8170*/  SEL R32, R32, R11, !P4 ;  /* 0x0000000b20207207 */ /* 0x000fce0006000000 */
.L_x_166:
[----:B------:R-:W-:Y:S01]  /*8180*/  UIADD3 UR5, UR9, UR5, URZ ;  /* 0x0000000509057290 */ /* 0x000fe2000fffe03f */
[----:B------:R-:W-:Y:S01]  /*8190*/  LOP3.LUT P1, RZ, R10, 0xff, RZ, 0xc0, !PT ;  /* 0x000000ff0aff7812 */ /* 0x000fe2000782c0ff */
[----:B------:R-:W-:Y:S02]  /*81a0*/  IMAD.MOV.U32 R10, RZ, RZ, R32 ;  /* 0x000000ffff0a7224 */ /* 0x000fe400078e0020 */
[----:B------:R-:W-:Y:S02]  /*81b0*/  USHF.R.U32.HI UR6, URZ, 0x2, UR5 ;  /* 0x000000023f067899 */ /* 0x000fe40008011605 */
[----:B------:R-:W-:Y:S02]  /*81c0*/  UISETP.GT.U32.AND UP1, UPT, UR5, 0x3, UPT ;  /* 0x000000030500788c */ /* 0x000fe4000bf24070 */
[----:B------:R-:W-:Y:S02]  /*81d0*/  ULOP3.LUT UR6, UR6, 0x1, URZ, 0xc0, !UPT ;  /* 0x0000000106067892 */ /* 0x000fe4000f8ec03f */
[----:B------:R-:W-:-:S02]  /*81e0*/  UISETP.LT.U32.AND UP1, UPT, UR9, 0x4, UP1 ;  /* 0x000000040900788c */ /* 0x000fc40008f21070 */
[----:B------:R-:W-:Y:S02]  /*81f0*/  UISETP.NE.U32.AND UP0, UPT, UR6, 0x1, UPT ;  /* 0x000000010600788c */ /* 0x000fe4000bf05070 */
[----:B------:R-:W-:Y:S02]  /*8200*/  USEL UR7, URZ, 0x1, !UP1 ;  /* 0x000000013f077887 */ /* 0x000fe4000c800000 */
[----:B------:R-:W-:Y:S02]  /*8210*/  UISETP.GT.U32.AND UP0, UPT, UR9, 0x3, !UP0 ;  /* 0x000000030900788c */ /* 0x000fe4000c704070 */
[----:B------:R-:W-:Y:S02]  /*8220*/  ULOP3.LUT UR5, UR5, 0x3, URZ, 0xc0, !UPT ;  /* 0x0000000305057892 */ /* 0x000fe4000f8ec03f */
[----:B------:R-:W-:-:S04]  /*8230*/  USEL UR6, URZ, 0x1, !UP0 ;  /* 0x000000013f067887 */ /* 0x000fc8000c000000 */
[----:B------:R-:W-:Y:S01]  /*8240*/  ULOP3.LUT UR4, UR6, UR4, UR7, 0x96, !UPT ;  /* 0x0000000406047292 */ /* 0x000fe2000f8e9607 */
[----:B------:R-:W-:Y:S11]  /*8250*/  @P1 BRA `(.L_x_169) ;  /* 0xffffff8c00bc1947 */ /* 0x000ff6000383ffff */
[----:B------:R-:W-:Y:S05]  /*8260*/  EXIT ;  /* 0x000000000000794d */ /* 0x000fea0003800000 */
.L_x_7:
[----:B0-----:R-:W-:Y:S01]  /*8270*/  ULDC.64 UR4, c[0x0][0x650] ;  /* 0x0001940000047ab9 */ /* 0x001fe20000000a00 */
        /* <DEDUP_REMOVED lines=25> */
.L_x_171:
[----:B------:R-:W0:Y:S01]  /*8410*/  LDC.64 R28, c[0x0][0x640] ;  /* 0x00019000ff1c7b82 */ /* 0x000e220000000a00 */
[-CC-:B------:R-:W-:Y:S01]  /*8420*/  SHF.R.U64 R21, R16, R10.reuse, R17.reuse ;  /* 0x0000000a10157219 */ /* 0x180fe20000001211 */
[----:B------:R-:W-:Y:S01]  /*8430*/  IMAD.MOV.U32 R27, RZ, RZ, 0x1 ;  /* 0x00000001ff1b7424 */ /* 0x000fe200078e00ff */
[----:B------:R-:W-:Y:S02]  /*8440*/  SHF.R.U32.HI R5, RZ, R10, R17 ;  /* 0x0000000aff057219 */ /* 0x000fe40000011611 */
[----:B------:R-:W-:-:S03]  /*8450*/  IADD3 R7, P0, RZ, -R21, RZ ;  /* 0x80000015ff077210 */ /* 0x000fc60007f1e0ff */
[----:B------:R-:W1:Y:S02]  /*8460*/  LDC R14, c[0x0][0x618] ;  /* 0x00018600ff0e7b82 */ /* 0x000e640000000800 */
[----:B------:R-:W-:Y:S02]  /*8470*/  IMAD.X R5, RZ, RZ, ~R5, P0 ;  /* 0x000000ffff057224 */ /* 0x000fe400000e0e05 */
[----:B------:R-:W-:-:S04]  /*8480*/  IMAD.WIDE.U32 R12, R7, R24, R2 ;  /* 0x00000018070c7225 */ /* 0x000fc800078e0002 */
[----:B------:R-:W2:Y:S01]  /*8490*/  LDC R16, c[0x0][0x608] ;  /* 0x00018200ff107b82 */ /* 0x000ea20000000800 */
[----:B------:R-:W-:-:S04]  /*84a0*/  IMAD R10, R5, R24, RZ ;  /* 0x00000018050a7224 */ /* 0x000fc800078e02ff */
[----:B------:R-:W-:Y:S02]  /*84b0*/  IMAD R5, R7, R25, R10 ;  /* 0x0000001907057224 */ /* 0x000fe400078e020a */
[----:B------:R-:W-:Y:S01]  /*84c0*/  IMAD.MOV.U32 R7, RZ, RZ, -0x1 ;  /* 0xffffffffff077424 */ /* 0x000fe200078e00ff */
[----:B------:R-:W3:Y:S01]  /*84d0*/  LDC R26, c[0x0][0x658] ;  /* 0x00019600ff1a7b82 */ /* 0x000ee20000000800 */
[----:B------:R-:W-:Y:S01]  /*84e0*/  IMAD.IADD R5, R13, 0x1, R5 ;  /* 0x000000010d057824 */ /* 0x000fe200078e0205 */
[----:B0-----:R-:W-:-:S04]  /*84f0*/  ISETP.NE.U32.AND P0, PT, R28, RZ, PT ;  /* 0x000000ff1c00720c */ /* 0x001fc80003f05070 */
        /* <DEDUP_REMOVED lines=8> */
[-CC-:B---3--:R-:W-:Y:S02]  /*8580*/  SHF.R.U64 R24, R22, R26.reuse, R5.reuse ;  /* 0x0000001a16187219 */ /* 0x188fe40000001205 */
[-C--:B------:R-:W-:Y:S02]  /*8590*/  SHF.L.U32 R7, R7, R26.reuse, RZ ;  /* 0x0000001a07077219 */ /* 0x080fe400000006ff */
[----:B------:R-:W-:Y:S01]  /*85a0*/  SHF.R.U32.HI R13, RZ, R26, R5 ;  /* 0x0000001aff0d7219 */ /* 0x000fe20000011605 */
[----:B------:R-:W-:Y:S01]  /*85b0*/  IMAD.MOV.U32 R12, RZ, RZ, R24 ;  /* 0x000000ffff0c7224 */ /* 0x000fe200078e0018 */
[----:B------:R-:W-:Y:S01]  /*85c0*/  LOP3.LUT R31, RZ, R7, RZ, 0x33, !PT ;  /* 0x00000007ff1f7212 */ /* 0x000fe200078e33ff */
[----:B------:R-:W3:Y:S01]  /*85d0*/  LDC R30, c[0x0][0x610] ;  /* 0x00018400ff1e7b82 */ /* 0x000ee20000000800 */
[----:B------:R-:W-:Y:S05]  /*85e0*/  @!P0 BRA `(.L_x_172) ;  /* 0x0000000000288947 */ /* 0x000fea0003800000 */
        /* <DEDUP_REMOVED lines=10> */
.L_x_172:
[----:B-1----:R-:W-:Y:S01]  /*8690*/  SHF.R.U64 R10, R12, R10, R13 ;  /* 0x0000000a0c0a7219 */ /* 0x002fe2000000120d */
[----:B0-----:R-:W-:Y:S01]  /*86a0*/  VIADD R9, R23, 0xffffffff ;  /* 0xffffffff17097836 */ /* 0x001fe20000000000 */
[----:B------:R-:W-:Y:S01]  /*86b0*/  SHF.L.U32 R27, R27, R26, RZ ;  /* 0x0000001a1b1b7219 */ /* 0x000fe200000006ff */
[----:B------:R-:W-:Y:S01]  /*86c0*/  @P4 IMAD R11, R19, R20, R8 ;  /* 0x00000014130b4224 */ /* 0x000fe200078e0208 */
[----:B------:R-:W-:Y:S01]  /*86d0*/  LOP3.LUT R5, R22, R31, RZ, 0xc0, !PT ;  /* 0x0000001f16057212 */ /* 0x000fe200078ec0ff */
[----:B------:R-:W-:Y:S01]  /*86e0*/  IMAD.MOV R7, RZ, RZ, -R10 ;  /* 0x000000ffff077224 */ /* 0x000fe200078e0a0a */
[----:B------:R-:W-:Y:S01]  /*86f0*/  LOP3.LUT R18, R18, R9, RZ, 0xc0, !PT ;  /* 0x0000000912127212 */ /* 0x000fe200078ec0ff */
[----:B------:R-:W-:Y:S02]  /*8700*/  IMAD.MOV.U32 R16, RZ, RZ, R21 ;  /* 0x000000ffff107224 */ /* 0x000fe400078e0015 */
[----:B------:R-:W-:Y:S02]  /*8710*/  IMAD R10, R27, R10, R5 ;  /* 0x0000000a1b0a7224 */ /* 0x000fe400078e0205 */
[----:B--2---:R-:W-:-:S02]  /*8720*/  IMAD R5, R7, R25, R24 ;  /* 0x0000001907057224 */ /* 0x004fc400078e0218 */
[----:B---3--:R-:W-:Y:S02]  /*8730*/  IMAD R11, R10, R30, R11 ;  /* 0x0000001e0a0b7224 */ /* 0x008fe400078e020b */
[----:B------:R-:W-:Y:S02]  /*8740*/  IMAD R18, R5, R23, R18 ;  /* 0x0000001705127224 */ /* 0x000fe400078e0212 */
[----:B------:R-:W-:-:S03]  /*8750*/  IMAD.MOV.U32 R7, RZ, RZ, 0x1 ;  /* 0x00000001ff077424 */ /* 0x000fc600078e00ff */
[----:B------:R-:W-:Y:S02]  /*8760*/  SEL R5, R18, R11, !P4 ;  /* 0x0000000b12057207 */ /* 0x000fe40006000000 */
[----:B------:R-:W-:-:S07]  /*8770*/  SEL R18, R11, R18, !P4 ;  /* 0x000000120b127207 */ /* 0x000fce0006000000 */
.L_x_170:
[----:B------:R-:W-:-:S08]  /*8780*/  NOP ;  /* 0x0000000000007918 */ /* 0x000fd00000000000 */
[----:B------:R-:W0:-:S00]  /*8790*/  USETMAXREG.DEALLOC.CTAPOOL 0x28 ;  /* 0x00000028000079c8 */ /* 0x000e0000080e0500 */
[----:B0-----:R-:W-:-:S13]  /*87a0*/  ISETP.NE.AND P0, PT, R6, RZ, PT ;  /* 0x000000ff0600720c */ /* 0x001fda0003f05270 */
[----:B------:R-:W-:Y:S05]  /*87b0*/  @P0 EXIT ;  /* 0x000000000000094d */ /* 0x000fea0003800000 */
[----:B------:R-:W-:Y:S01]  /*87c0*/  LOP3.LUT P0, RZ, R7, 0xff, RZ, 0xc0, !PT ;  /* 0x000000ff07ff7812 */ /* 0x000fe2000780c0ff */
[----:B------:R-:W-:Y:S02]  /*87d0*/  IMAD.MOV.U32 R15, RZ, RZ, 0x1 ;  /* 0x00000001ff0f7424 */ /* 0x000fe400078e00ff */
[----:B------:R-:W-:-:S10]  /*87e0*/  IMAD.MOV.U32 R14, RZ, RZ, RZ ;  /* 0x000000ffff0e7224 */ /* 0x000fd400078e00ff */
[----:B------:R-:W-:Y:S05]  /*87f0*/  @!P0 BRA `(.L_x_173) ;  /* 0x0000000c00388947 */ /* 0x000fea0003800000 */
[----:B------:R-:W0:Y:S01]  /*8800*/  LDC R6, c[0x0][0x28c] ;  /* 0x0000a300ff067b82 */ /* 0x000e220000000800 */
[----:B------:R-:W-:Y:S01]  /*8810*/  ULDC UR5, c[0x0][0x658] ;  /* 0x0001960000057ab9 */ /* 0x000fe20000000800 */
[----:B------:R-:W-:Y:S01]  /*8820*/  UMOV UR7, 0xffffffff ;  /* 0xffffffff00077882 */ /* 0x000fe20000000000 */
[----:B------:R-:W-:Y:S01]  /*8830*/  ULDC UR6, c[0x0][0xc] ;  /* 0x0000030000067ab9 */ /* 0x000fe20000000800 */
[----:B------:R-:W-:Y:S01]  /*8840*/  USHF.L.U32 UR8, UR7, UR5, URZ ;  /* 0x0000000507087299 */ /* 0x000fe2000800063f */
[----:B------:R-:W-:Y:S01]  /*8850*/  BSSY B0, `(.L_x_173) ;  /* 0x00000c8000007945 */ /* 0x000fe20003800000 */
[----:B------:R-:W-:Y:S01]  /*8860*/  UMOV UR9, 0x1 ;  /* 0x0000000100097882 */ /* 0x000fe20000000000 */
[----:B------:R-:W-:Y:S01]  /*8870*/  ULDC UR7, c[0x0][0x10] ;  /* 0x0000040000077ab9 */ /* 0x000fe20000000800 */
[----:B------:R-:W1:Y:S01]  /*8880*/  S2UR UR10, SR_CgaCtaId ;  /* 0x00000000000a79c3 */ /* 0x000e620000008800 */
[----:B------:R-:W-:Y:S01]  /*8890*/  UIMAD.WIDE.U32 UR6, UR6, UR7, URZ ;  /* 0x00000007060672a5 */ /* 0x000fe2000f8e003f */
[----:B------:R-:W-:Y:S01]  /*88a0*/  IMAD.MOV.U32 R12, RZ, RZ, 0x1 ;  /* 0x00000001ff0c7424 */ /* 0x000fe200078e00ff */
[----:B------:R-:W-:Y:S01]  /*88b0*/  USHF.L.U32 UR18, UR9, UR5, URZ ;  /* 0x0000000509127299 */ /* 0x000fe2000800063f */
[----:B------:R-:W-:Y:S01]  /*88c0*/  LOP3.LUT R17, R4, 0x2, RZ, 0xfc, !PT ;  /* 0x0000000204117812 */ /* 0x000fe200078efcff */
[----:B------:R-:W-:Y:S01]  /*88d0*/  IMAD.MOV.U32 R15, RZ, RZ, 0x1 ;  /* 0x00000001ff0f7424 */ /* 0x000fe200078e00ff */
[----:B------:R-:W-:Y:S01]  /*88e0*/  ULDC UR5, c[0x0][0x14] ;  /* 0x0000050000057ab9 */ /* 0x000fe20000000800 */
[----:B------:R-:W-:Y:S01]  /*88f0*/  IMAD.MOV.U32 R14, RZ, RZ, RZ ;  /* 0x000000ffff0e7224 */ /* 0x000fe200078e00ff */
[----:B------:R-:W-:-:S02]  /*8900*/  UIMAD.WIDE.U32 UR22, UR6, UR5, URZ ;  /* 0x00000005061672a5 */ /* 0x000fc4000f8e003f */
[----:B------:R-:W-:Y:S01]  /*8910*/  UIMAD UR13, UR7, UR5, URZ ;  /* 0x00000005070d72a4 */ /* 0x000fe2000f8e023f */
[----:B------:R-:W-:Y:S01]  /*8920*/  ULDC UR4, c[0x0][0x600] ;  /* 0x0001800000047ab9 */ /* 0x000fe20000000800 */
[----:B------:R-:W-:Y:S02]  /*8930*/  ULOP3.LUT UR17, URZ, UR8, URZ, 0x33, !UPT ;  /* 0x000000083f117292 */ /* 0x000fe4000f8e333f */
[----:B------:R-:W-:Y:S01]  /*8940*/  UIADD3 UR4, UR4, -0x1, URZ ;  /* 0xffffffff04047890 */ /* 0x000fe2000fffe03f */
[----:B0-----:R-:W-:Y:S01]  /*8950*/  VIADD R6, R6, 0x7f ;  /* 0x0000007f06067836 */ /* 0x001fe20000000000 */
[----:B------:R-:W-:Y:S01]  /*8960*/  UIADD3 UR13, UR23, UR13, URZ ;  /* 0x0000000d170d7290 */ /* 0x000fe2000fffe03f */
[----:B------:R-:W-:-:S03]  /*8970*/  ULDC.64 UR24, c[0x0][0x198] ;  /* 0x0000660000187ab9 */ /* 0x000fc60000000a00 */
[----:B------:R-:W-:Y:S01]  /*8980*/  SHF.R.S32.HI R7, RZ, 0x1f, R6 ;  /* 0x0000001fff077819 */ /* 0x000fe20000011406 */
[----:B-1----:R-:W-:-:S03]  /*8990*/  IMAD.U32 R11, RZ, RZ, UR10 ;  /* 0x0000000aff0b7e24 */ /* 0x002fc6000f8e00ff */
[----:B------:R-:W-:-:S04]  /*89a0*/  LEA.HI R7, R7, R6, RZ, 0x7 ;  /* 0x0000000607077211 */ /* 0x000fc800078f38ff */
[----:B------:R-:W-:-:S05]  /*89b0*/  SHF.R.S32.HI R13, RZ, 0x7, R7 ;  /* 0x00000007ff0d7819 */ /* 0x000fca0000011407 */
[----:B------:R-:W-:-:S07]  /*89c0*/  VIADD R10, R13, 0x1 ;  /* 0x000000010d0a7836 */ /* 0x000fce0000000000 */
.L_x_184:
[----:B------:R-:W-:-:S03]  /*89d0*/  UMOV UR5, 0xffffffff ;  /* 0xffffffff00057882 */ /* 0x000fc60000000000 */
[----:B------:R-:W-:Y:S05]  /*89e0*/  BRA.DIV UR5, `(.L_x_174) ;  /* 0x0000000e05ac7947 */ /* 0x000fea000b800000 */
[----:B------:R-:W-:-:S13]  /*89f0*/  ELECT P0, URZ, PT ;  /* 0x00000000003f782f */ /* 0x000fda0003800000 */
.L_x_195:
[----:B------:R-:W0:Y:S01]  /*8a00*/  LDC R6, c[0x0][0x28c] ;  /* 0x0000a300ff067b82 */ /* 0x000e220000000800 */
[----:B------:R-:W-:Y:S01]  /*8a10*/  BSSY B1, `(.L_x_175) ;  /* 0x000003a000017945 */ /* 0x000fe20003800000 */
[----:B0-----:R-:W-:-:S13]  /*8a20*/  ISETP.LT.OR P0, PT, R6, 0x1, !P0 ;  /* 0x000000010600780c */ /* 0x001fda0004701670 */
[----:B------:R-:W-:Y:S05]  /*8a30*/  @P0 BRA `(.L_x_176) ;  /* 0x0000000000dc0947 */ /* 0x000fea0003800000 */
[----:B------:R-:W-:Y:S02]  /*8a40*/  IMAD R18, R18, 0x2, R11 ;  /* 0x0000000212127824 */ /* 0x000fe400078e020b */
[----:B------:R-:W-:Y:S02]  /*8a50*/  IMAD.SHL.U32 R19, R5, 0x40, RZ ;  /* 0x0000004005137824 */ /* 0x000fe400078e00ff */
[----:B------:R-:W-:Y:S02]  /*8a60*/  IMAD.MOV.U32 R22, RZ, RZ, RZ ;  /* 0x000000ffff167224 */ /* 0x000fe400078e00ff */
[----:B------:R-:W-:Y:S02]  /*8a70*/  IMAD.MOV.U32 R5, RZ, RZ, R10 ;  /* 0x000000ffff057224 */ /* 0x000fe400078e000a */
[----:B------:R-:W-:Y:S02]  /*8a80*/  IMAD.MOV.U32 R6, RZ, RZ, R15 ;  /* 0x000000ffff067224 */ /* 0x000fe400078e000f */
[----:B------:R-:W-:-:S02]  /*8a90*/  IMAD.MOV.U32 R8, RZ, RZ, R14 ;  /* 0x000000ffff087224 */ /* 0x000fc400078e000e */
[----:B------:R-:W-:-:S07]  /*8aa0*/  IMAD.SHL.U32 R18, R18, 0x80, RZ ;  /* 0x0000008012127824 */ /* 0x000fce00078e00ff */
.L_x_179:
[----:B------:R-:W0:Y:S01]  /*8ab0*/  S2UR UR5, SR_CgaCtaId ;  /* 0x00000000000579c3 */ /* 0x000e220000008800 */
[----:B------:R-:W-:Y:S02]  /*8ac0*/  MOV R20, 0x400 ;  /* 0x0000040000147802 */ /* 0x000fe40000000f00 */
[----:B------:R-:W-:Y:S02]  /*8ad0*/  SHF.L.U32 R7, R6, 0x1f, RZ ;  /* 0x0000001f06077819 */ /* 0x000fe400000006ff */
[----:B------:R-:W-:-:S13]  /*8ae0*/  LOP3.LUT P1, RZ, R0, 0x7f, RZ, 0xc0, !PT ;  /* 0x0000007f00ff7812 */ /* 0x000fda000782c0ff */
[----:B------:R-:W1:Y:S01]  /*8af0*/  @!P1 LDC R9, c[0x0][0x500] ;  /* 0x00014000ff099b82 */ /* 0x000e620000000800 */
[----:B0-----:R-:W-:-:S05]  /*8b00*/  IMAD.U32 R11, RZ, RZ, UR5 ;  /* 0x00000005ff0b7e24 */ /* 0x001fca000f8e00ff */
[----:B------:R-:W-:-:S05]  /*8b10*/  LEA R21, R11, R20, 0x18 ;  /* 0x000000140b157211 */ /* 0x000fca00078ec0ff */
[----:B------:R-:W-:-:S04]  /*8b20*/  IMAD R20, R8, 0x8, R21 ;  /* 0x0000000808147824 */ /* 0x000fc800078e0215 */
[----:B------:R-:W0:Y:S02]  /*8b30*/  SYNCS.PHASECHK.TRANS64.TRYWAIT P0, [R20+URZ+0x20], R7 ;  /* 0x00002007140075a7 */ /* 0x000e24000800017f */
[----:B01----:R-:W-:Y:S05]  /*8b40*/  @!P0 BRA `(.L_x_177) ;  /* 0x0000000c00748947 */ /* 0x003fea0003800000 */
.L_x_196:
[----:B0-----:R-:W-:Y:S01]  /*8b50*/  PRMT R7, R17, 0x9910, RZ ;  /* 0x0000991011077816 */ /* 0x001fe200000000ff */
[----:B------:R0:W-:Y:S03]  /*8b60*/  @!P1 SYNCS.ARRIVE.TRANS64 RZ, [R20+URZ], R9 ;  /* 0x0000000914ff99a7 */ /* 0x0001e6000800003f */
[----:B------:R-:W-:-:S13]  /*8b70*/  ISETP.NE.AND P0, PT, R7, 0x2, PT ;  /* 0x000000020700780c */ /* 0x000fda0003f05270 */
[----:B0-----:R-:W-:Y:S05]  /*8b80*/  @P0 BRA `(.L_x_178) ;  /* 0x0000000000040947 */ /* 0x001fea0003800000 */
[----:B------:R-:W-:Y:S01]  /*8b90*/  BPT.TRAP 0x1 ;  /* 0x000000040000795c */ /* 0x000fe20000300000 */
.L_x_178:
[----:B------:R-:W-:Y:S01]  /*8ba0*/  IMAD R7, R8, 0x2, R11 ;  /* 0x0000000208077824 */ /* 0x000fe200078e020b */
[----:B------:R-:W-:Y:S01]  /*8bb0*/  R2UR UR9, R20 ;  /* 0x00000000140972ca */ /* 0x000fe200000e0000 */
[----:B------:R-:W-:Y:S01]  /*8bc0*/  VIADD R5, R5, 0xffffffff ;  /* 0xffffffff05057836 */ /* 0x000fe20000000000 */
[----:B------:R-:W-:Y:S01]  /*8bd0*/  UIADD3 UR6, UP0, UR24, 0xf0, URZ ;  /* 0x000000f018067890 */ /* 0x000fe2000ff1e03f */
[--C-:B------:R-:W-:Y:S01]  /*8be0*/  IMAD.U32 R7, R7, 0x4000, R21.reuse ;  /* 0x0000400007077824 */ /* 0x100fe200078e0015 */
[----:B------:R-:W-:Y:S01]  /*8bf0*/  R2UR UR11, R18 ;  /* 0x00000000120b72ca */ /* 0x000fe200000e0000 */
[----:B------:R-:W-:Y:S01]  /*8c00*/  IMAD R21, R8, 0x2000, R21 ;  /* 0x0000200008157824 */ /* 0x000fe200078e0215 */
[----:B------:R-:W-:Y:S01]  /*8c10*/  R2UR UR10, R22 ;  /* 0x00000000160a72ca */ /* 0x000fe200000e0000 */
[----:B------:R-:W-:Y:S01]  /*8c20*/  UIADD3 UR26, UP1, UR24, 0x1f0, URZ ;  /* 0x000001f0181a7890 */ /* 0x000fe2000ff3e03f */
[----:B------:R-:W-:Y:S01]  /*8c30*/  R2UR UR5, R7 ;  /* 0x00000000070572ca */ /* 0x000fe200000e0000 */
[----:B------:R-:W-:Y:S01]  /*8c40*/  UIADD3.X UR7, URZ, UR25, URZ, UP0, !UPT ;  /* 0x000000193f077290 */ /* 0x000fe200087fe43f */
[----:B------:R-:W-:Y:S01]  /*8c50*/  R2UR UR8, R21 ;  /* 0x00000000150872ca */ /* 0x000fe200000e0000 */
[----:B------:R-:W-:Y:S01]  /*8c60*/  VIADD R8, R8, 0x1 ;  /* 0x0000000108087836 */ /* 0x000fe20000000000 */
[----:B------:R-:W-:Y:S01]  /*8c70*/  R2UR UR12, R16 ;  /* 0x00000000100c72ca */ /* 0x000fe200000e0000 */
[----:B------:R-:W-:Y:S01]  /*8c80*/  UIADD3.X UR27, URZ, UR25, URZ, UP1, !UPT ;  /* 0x000000193f1b7290 */ /* 0x000fe20008ffe43f */
[----:B------:R-:W-:Y:S01]  /*8c90*/  R2UR UR19, R19 ;  /* 0x00000000131372ca */ /* 0x000fe200000e0000 */
[----:B------:R-:W-:Y:S01]  /*8ca0*/  UMOV UR20, 0x30000 ;  /* 0x0003000000147882 */ /* 0x000fe20000000000 */
[----:B------:R-:W-:Y:S01]  /*8cb0*/  ISETP.GT.AND P1, PT, R5, 0x1, PT ;  /* 0x000000010500780c */ /* 0x000fe20003f24270 */
[----:B------:R-:W-:Y:S01]  /*8cc0*/  UMOV UR14, 0x0 ;  /* 0x00000000000e7882 */ /* 0x000fe20000000000 */
[----:B------:R-:W-:Y:S01]  /*8cd0*/  UMOV UR15, 0x10000000 ;  /* 0x10000000000f7882 */ /* 0x000fe20000000000 */
[----:B------:R-:W-:Y:S01]  /*8ce0*/  ISETP.NE.AND P0, PT, R8, 0x4, PT ;  /* 0x000000040800780c */ /* 0x000fe20003f05270 */
[----:B------:R-:W-:Y:S01]  /*8cf0*/  VIADD R22, R22, 0x80 ;  /* 0x0000008016167836 */ /* 0x000fe20000000000 */
[----:B------:R-:W-:-:S02]  /*8d00*/  UIADD3 UR5, UR5, 0x100, URZ ;  /* 0x0000010005057890 */ /* 0x000fc4000fffe03f */
[----:B------:R-:W-:Y:S01]  /*8d10*/  UIADD3 UR16, UR8, 0x20100, URZ ;  /* 0x0002010008107890 */ /* 0x000fe2000fffe03f */
[----:B------:R-:W-:Y:S02]  /*8d20*/  SEL R7, RZ, 0x1, P0 ;  /* 0x00000001ff077807 */ /* 0x000fe40000000000 */
[----:B------:R-:W-:Y:S02]  /*8d30*/  SEL R8, R8, RZ, P0 ;  /* 0x000000ff08087207 */ /* 0x000fe40000000000 */
[----:B------:R-:W-:Y:S01]  /*8d40*/  UMOV UR8, UR5 ;  /* 0x0000000500087c82 */ /* 0x000fe20008000000 */
[----:B------:R-:W-:Y:S01]  /*8d50*/  LOP3.LUT R6, R6, R7, RZ, 0x3c, !PT ;  /* 0x0000000706067212 */ /* 0x000fe200078e3cff */
[----:B------:R0:W-:Y:S02]  /*8d60*/  UTMALDG.3D.MULTICAST [UR8], [UR6], UR20, desc[UR14] ;  /* 0x00000e08060073b4 */ /* 0x0001e40008011814 */
[----:B0-----:R-:W-:Y:S01]  /*8d70*/  UMOV UR8, UR16 ;  /* 0x0000001000087c82 */ /* 0x001fe20008000000 */
[----:B------:R-:W-:-:S02]  /*8d80*/  UMOV UR11, UR19 ;  /* 0x00000013000b7c82 */ /* 0x000fc40008000000 */
[----:B------:R0:W-:Y:S02]  /*8d90*/  UTMALDG.3D [UR8], [UR26], desc[UR14] ;  /* 0x00000e081a0075b4 */ /* 0x0001e40008011000 */
[----:B0-----:R-:W-:Y:S05]  /*8da0*/  @P1 BRA `(.L_x_179) ;  /* 0xfffffffc00401947 */ /* 0x001fea000383ffff */
.L_x_176:
[----:B------:R-:W-:Y:S05]  /*8db0*/  BSYNC B1 ;  /* 0x0000000000017941 */ /* 0x000fea0003800000 */
.L_x_175:
[----:B------:R-:W-:Y:S01]  /*8dc0*/  LOP3.LUT P1, RZ, R12, 0xff, RZ, 0xc0, !PT ;  /* 0x000000ff0cff7812 */ /* 0x000fe2000782c0ff */
[C---:B------:R-:W-:Y:S01]  /*8dd0*/  IMAD.IADD R14, R13.reuse, 0x1, R14 ;  /* 0x000000010d0e7824 */ /* 0x040fe200078e020e */
[----:B------:R-:W-:Y:S01]  /*8de0*/  IADD3 R2, P2, R2, UR22, RZ ;  /* 0x0000001602027c10 */ /* 0x000fe2000ff5e0ff */
[----:B------:R-:W-:Y:S01]  /*8df0*/  ULDC.64 UR6, c[0x0][0x650] ;  /* 0x0001940000067ab9 */ /* 0x000fe20000000a00 */
[----:B------:R-:W-:Y:S01]  /*8e00*/  BSSY B1, `(.L_x_180) ;  /* 0x000006a000017945 */ /* 0x000fe20003800000 */
[----:B------:R-:W-:Y:S01]  /*8e10*/  IMAD.MOV.U32 R18, RZ, RZ, -0x1 ;  /* 0xffffffffff127424 */ /* 0x000fe200078e00ff */
[----:B------:R-:W-:Y:S01]  /*8e20*/  ISETP.GT.U32.AND P0, PT, R14, 0x3, PT ;  /* 0x000000030e00780c */ /* 0x000fe20003f04070 */
[----:B------:R-:W-:Y:S01]  /*8e30*/  IMAD.MOV.U32 R16, RZ, RZ, -0x1 ;  /* 0xffffffffff107424 */ /* 0x000fe200078e00ff */
[----:B------:R-:W-:Y:S02]  /*8e40*/  SHF.R.U32.HI R5, RZ, 0x2, R14 ;  /* 0x00000002ff057819 */ /* 0x000fe4000001160e */
[----:B------:R-:W-:-:S02]  /*8e50*/  ISETP.LT.U32.AND P0, PT, R13, 0x4, P0 ;  /* 0x000000040d00780c */ /* 0x000fc40000701070 */
[----:B------:R-:W-:Y:S01]  /*8e60*/  IADD3.X R3, R3, UR13, RZ, P2, !PT ;  /* 0x0000000d03037c10 */ /* 0x000fe200097fe4ff */
[----:B------:R-:W0:Y:S01]  /*8e70*/  @P1 S2R R11, SR_CgaCtaId ;  /* 0x00000000000b1919 */ /* 0x000e220000008800 */
[----:B------:R-:W-:Y:S02]  /*8e80*/  @P1 MOV R6, 0x400 ;  /* 0x0000040000061802 */ /* 0x000fe40000000f00 */
[----:B------:R-:W-:Y:S02]  /*8e90*/  ISETP.GE.U32.AND P2, PT, R2, UR6, PT ;  /* 0x0000000602007c0c */ /* 0x000fe4000bf46070 */
[----:B------:R-:W-:Y:S02]  /*8ea0*/  LOP3.LUT R5, R5, 0x1, RZ, 0xc0, !PT ;  /* 0x0000000105057812 */ /* 0x000fe400078ec0ff */
[----:B------:R-:W-:Y:S02]  /*8eb0*/  LOP3.LUT R14, R14, 0x3, RZ, 0xc0, !PT ;  /* 0x000000030e0e7812 */ /* 0x000fe400078ec0ff */
[----:B------:R-:W-:-:S02]  /*8ec0*/  PRMT R12, RZ, 0x7610, R12 ;  /* 0x00007610ff0c7816 */ /* 0x000fc4000000000c */
[----:B0-----:R-:W-:-:S04]  /*8ed0*/  @P1 LEA R6, R11, R6, 0x18 ;  /* 0x000000060b061211 */ /* 0x001fc800078ec0ff */
[----:B------:R0:W-:Y:S01]  /*8ee0*/  @P1 SYNCS.ARRIVE.TRANS64.A1T0 RZ, [R6+URZ+0x58], RZ ;  /* 0x000058ff06ff19a7 */ /* 0x0001e2000810003f */
[----:B------:R-:W-:-:S04]  /*8ef0*/  ISETP.NE.U32.AND P1, PT, R5, 0x1, PT ;  /* 0x000000010500780c */ /* 0x000fc80003f25070 */
[----:B------:R-:W-:Y:S02]  /*8f00*/  ISETP.GT.U32.AND P1, PT, R13, 0x3, !P1 ;  /* 0x000000030d00780c */ /* 0x000fe40004f24070 */
[----:B0-----:R-:W-:Y:S02]  /*8f10*/  SEL R6, RZ, 0x1, !P0 ;  /* 0x00000001ff067807 */ /* 0x001fe40004000000 */
[----:B------:R-:W-:Y:S02]  /*8f20*/  ISETP.GE.U32.AND.EX P0, PT, R3, UR7, PT, P2 ;  /* 0x0000000703007c0c */ /* 0x000fe4000bf06120 */
[----:B------:R-:W-:-:S04]  /*8f30*/  SEL R5, RZ, 0x1, !P1 ;  /* 0x00000001ff057807 */ /* 0x000fc80004800000 */
[--C-:B------:R-:W-:Y:S01]  /*8f40*/  LOP3.LUT R15, R5, R15, R6.reuse, 0x96, !PT ;  /* 0x0000000f050f7212 */ /* 0x100fe200078e9606 */
[----:B------:R-:W-:Y:S01]  /*8f50*/  IMAD.MOV.U32 R5, RZ, RZ, -0x1 ;  /* 0xffffffffff057424 */ /* 0x000fe200078e00ff */
[----:B------:R-:W-:-:S05]  /*8f60*/  PRMT R6, RZ, 0x7610, R6 ;  /* 0x00007610ff067816 */ /* 0x000fca0000000006 */
[----:B------:R-:W-:Y:S05]  /*8f70*/  @P0 BRA `(.L_x_181) ;  /* 0x0000000400480947 */ /* 0x000fea0003800000 */
[----:B------:R-:W0:Y:S01]  /*8f80*/  S2R R18, SR_CTAID.X ;  /* 0x0000000000127919 */ /* 0x000e220000002500 */
[----:B------:R-:W-:Y:S01]  /*8f90*/  ULDC.64 UR6, c[0x0][0x628] ;  /* 0x00018a0000067ab9 */ /* 0x000fe20000000a00 */
[----:B------:R-:W1:Y:S01]  /*8fa0*/  LDC R19, c[0x0][0x144] ;  /* 0x00005100ff137b82 */ /* 0x000e620000000800 */
[----:B------:R-:W-:Y:S01]  /*8fb0*/  ISETP.NE.U32.AND P0, PT, RZ, UR6, PT ;  /* 0x00000006ff007c0c */ /* 0x000fe2000bf05070 */
[----:B------:R-:W2:Y:S01]  /*8fc0*/  S2R R5, SR_CTAID.Y ;  /* 0x0000000000057919 */ /* 0x000ea20000002600 */
[----:B------:R-:W-:Y:S01]  /*8fd0*/  ULDC UR8, c[0x0][0x630] ;  /* 0x00018c0000087ab9 */ /* 0x000fe20000000800 */
[----:B------:R-:W-:Y:S01]  /*8fe0*/  ULDC UR9, c[0x0][0x150] ;  /* 0x0000540000097ab9 */ /* 0x000fe20000000800 */
[----:B------:R-:W-:Y:S01]  /*8ff0*/  ISETP.NE.AND.EX P0, PT, RZ, UR7, PT, P0 ;  /* 0x00000007ff007c0c */ /* 0x000fe2000bf05300 */
[----:B------:R-:W-:Y:S02]  /*9000*/  IMAD.MOV.U32 R6, RZ, RZ, R2 ;  /* 0x000000ffff067224 */ /* 0x000fe400078e0002 */
[----:B------:R-:W-:Y:S01]  /*9010*/  IMAD.MOV.U32 R7, RZ, RZ, R3 ;  /* 0x000000ffff077224 */ /* 0x000fe200078e0003 */
[----:B0-----:R-:W-:-:S09]  /*9020*/  I2FP.F32.U32 R20, R18 ;  /* 0x0000001200147245 */ /* 0x001fd20000201000 */
[----:B------:R-:W-:Y:S05]  /*9030*/  @!P0 BRA `(.L_x_182) ;  /* 0x0000000000288947 */ /* 0x000fea0003800000 */
[----:B------:R-:W-:Y:S02]  /*9040*/  ULDC UR5, c[0x0][0x634] ;  /* 0x00018d0000057ab9 */ /* 0x000fe40000000800 */
[----:B------:R-:W-:-:S05]  /*9050*/  IADD3 R7, P0, R2, UR5, RZ ;  /* 0x0000000502077c10 */ /* 0x000fca000ff1e0ff */
[----:B------:R-:W-:-:S04]  /*9060*/  IMAD.X R21, RZ, RZ, R3, P0 ;  /* 0x000000ffff157224 */ /* 0x000fc800000e0603 */
[----:B------:R-:W-:-:S04]  /*9070*/  IMAD.WIDE.U32 R8, R21, UR6, RZ ;  /* 0x0000000615087c25 */ /* 0x000fc8000f8e00ff */
[----:B------:R-:W-:-:S04]  /*9080*/  IMAD.WIDE.U32 R8, P0, R7, UR7, R8 ;  /* 0x0000000707087c25 */ /* 0x000fc8000f800008 */
[----:B------:R-:W-:-:S04]  /*9090*/  IMAD.WIDE.U32 R6, R7, UR6, RZ ;  /* 0x0000000607067c25 */ /* 0x000fc8000f8e00ff */
[----:B------:R-:W-:Y:S01]  /*90a0*/  IMAD.MOV.U32 R6, RZ, RZ, R9 ;  /* 0x000000ffff067224 */ /* 0x000fe200078e0009 */
[----:B------:R-:W-:Y:S01]  /*90b0*/  IADD3 RZ, P1, R7, R8, RZ ;  /* 0x0000000807ff7210 */ /* 0x000fe20007f3e0ff */
[----:B------:R-:W-:-:S04]  /*90c0*/  IMAD.X R7, RZ, RZ, RZ, P0 ;  /* 0x000000ffff077224 */ /* 0x000fc800000e06ff */
[----:B------:R-:W-:-:S08]  /*90d0*/  IMAD.WIDE.U32.X R6, R21, UR7, R6, P1 ;  /* 0x0000000715067c25 */ /* 0x000fd000088e0406 */
.L_x_182:
[----:B------:R-:W-:Y:S01]  /*90e0*/  FMUL R20, R20, UR9 ;  /* 0x0000000914147c20 */ /* 0x000fe20008400000 */
[--C-:B------:R-:W-:Y:S01]  /*90f0*/  SHF.R.U64 R16, R6, UR8, R7.reuse ;  /* 0x0000000806107c19 */ /* 0x100fe20008001207 */
[----:B------:R-:W-:Y:S01]  /*9100*/  ULDC.64 UR6, c[0x0][0x620] ;  /* 0x0001880000067ab9 */ /* 0x000fe20000000a00 */
[----:B------:R-:W-:Y:S01]  /*9110*/  SHF.R.U32.HI R6, RZ, UR8, R7 ;  /* 0x00000008ff067c19 */ /* 0x000fe20008011607 */
[----:B------:R-:W-:Y:S01]  /*9120*/  ULDC.64 UR8, c[0x0][0x640] ;  /* 0x0001900000087ab9 */ /* 0x000fe20000000a00 */
[----:B------:R-:W-:Y:S01]  /*9130*/  IADD3 R7, P0, RZ, -R16, RZ ;  /* 0x80000010ff077210 */ /* 0x000fe20007f1e0ff */
[----:B------:R-:W0:Y:S01]  /*9140*/  F2I.U32.TRUNC.NTZ R20, R20 ;  /* 0x0000001400147305 */ /* 0x000e22000020f000 */
[----:B------:R-:W3:Y:S01]  /*9150*/  LDC R22, c[0x0][0x148] ;  /* 0x00005200ff167b82 */ /* 0x000ee20000000800 */
[----:B------:R-:W-:Y:S02]  /*9160*/  ULDC UR5, c[0x0][0x618] ;  /* 0x0001860000057ab9 */ /* 0x000fe40000000800 */
[----:B------:R-:W-:Y:S01]  /*9170*/  IMAD.X R6, RZ, RZ, ~R6, P0 ;  /* 0x000000ffff067224 */ /* 0x000fe200000e0e06 */
[----:B------:R-:W-:-:S03]  /*9180*/  ISETP.NE.U32.AND P0, PT, RZ, UR8, PT ;  /* 0x00000008ff007c0c */ /* 0x000fc6000bf05070 */
[----:B------:R-:W-:Y:S01]  /*9190*/  IMAD R6, R6, UR6, RZ ;  /* 0x0000000606067c24 */ /* 0x000fe2000f8e02ff */
[----:B------:R-:W-:-:S03]  /*91a0*/  ISETP.NE.AND.EX P0, PT, RZ, UR9, PT, P0 ;  /* 0x00000009ff007c0c */ /* 0x000fc6000bf05300 */
[C---:B------:R-:W-:Y:S02]  /*91b0*/  IMAD R9, R7.reuse, UR7, R6 ;  /* 0x0000000707097c24 */ /* 0x040fe4000f8e0206 */
[----:B------:R-:W-:Y:S01]  /*91c0*/  IMAD.WIDE.U32 R6, R7, UR6, R2 ;  /* 0x0000000607067c25 */ /* 0x000fe2000f8e0002 */
[----:B------:R-:W-:-:S03]  /*91d0*/  ULDC UR6, c[0x0][0x154] ;  /* 0x0000550000067ab9 */ /* 0x000fc60000000800 */
[----:B0-----:R-:W-:Y:S02]  /*91e0*/  IMAD.MOV R8, RZ, RZ, -R20 ;  /* 0x000000ffff087224 */ /* 0x001fe400078e0a14 */
[----:B------:R-:W-:Y:S02]  /*91f0*/  IMAD.IADD R7, R7, 0x1, R9 ;  /* 0x0000000107077824 */ /* 0x000fe400078e0209 */
[----:B-1----:R-:W-:Y:S01]  /*9200*/  IMAD R18, R19, R8, R18 ;  /* 0x0000000813127224 */ /* 0x002fe200078e0212 */
[----:B--2---:R-:W-:Y:S02]  /*9210*/  I2FP.F32.U32 R8, R5 ;  /* 0x0000000500087245 */ /* 0x004fe40000201000 */
[--C-:B------:R-:W-:Y:S02]  /*9220*/  SHF.R.U64 R19, R6, UR5, R7.reuse ;  /* 0x0000000506137c19 */ /* 0x100fe40008001207 */
[----:B------:R-:W-:Y:S01]  /*9230*/  SHF.R.U32.HI R6, RZ, UR5, R7 ;  /* 0x00000005ff067c19 */ /* 0x000fe20008011607 */
[----:B------:R-:W-:Y:S01]  /*9240*/  FMUL R8, R8, UR6 ;  /* 0x0000000608087c20 */ /* 0x000fe20008400000 */
[----:B------:R-:W-:-:S02]  /*9250*/  ULDC UR5, c[0x0][0x608] ;  /* 0x0001820000057ab9 */ /* 0x000fc40000000800 */
[--C-:B------:R-:W-:Y:S01]  /*9260*/  SHF.R.U64 R21, R19, UR5, R6.reuse ;  /* 0x0000000513157c19 */ /* 0x100fe20008001206 */
[----:B------:R0:W1:Y:S01]  /*9270*/  F2I.U32.TRUNC.NTZ R24, R8 ;  /* 0x0000000800187305 */ /* 0x000062000020f000 */
[----:B------:R-:W-:Y:S01]  /*9280*/  SHF.R.U32.HI R6, RZ, UR5, R6 ;  /* 0x00000005ff067c19 */ /* 0x000fe20008011606 */
[----:B------:R-:W-:-:S03]  /*9290*/  ULDC UR5, c[0x0][0x658] ;  /* 0x0001960000057ab9 */ /* 0x000fc60000000800 */
[--C-:B------:R-:W-:Y:S02]  /*92a0*/  SHF.R.U64 R20, R21, UR5, R6.reuse ;  /* 0x0000000515147c19 */ /* 0x100fe40008001206 */
[----:B------:R-:W-:-:S03]  /*92b0*/  SHF.R.U32.HI R23, RZ, UR5, R6 ;  /* 0x00000005ff177c19 */ /* 0x000fc60008011606 */
[----:B------:R-:W-:Y:S02]  /*92c0*/  IMAD.MOV.U32 R6, RZ, RZ, R20 ;  /* 0x000000ffff067224 */ /* 0x000fe400078e0014 */
[----:B------:R-:W-:Y:S01]  /*92d0*/  IMAD.MOV.U32 R7, RZ, RZ, R23 ;  /* 0x000000ffff077224 */ /* 0x000fe200078e0017 */
[----:B0-----:R-:W-:Y:S06]  /*92e0*/  @!P0 BRA `(.L_x_183) ;  /* 0x0000000000288947 */ /* 0x001fec0003800000 */
        /* <DEDUP_REMOVED lines=10> */
.L_x_183:
[----:B------:R-:W-:Y:S01]  /*9390*/  ULDC UR5, c[0x0][0x648] ;  /* 0x0001920000057ab9 */ /* 0x000fe20000000800 */
[----:B-1----:R-:W-:Y:S01]  /*93a0*/  IMAD.MOV R24, RZ, RZ, -R24 ;  /* 0x000000ffff187224 */ /* 0x002fe200078e0a18 */
[----:B------:R-:W-:Y:S01]  /*93b0*/  SHF.R.U64 R6, R6, UR5, R7 ;  /* 0x0000000506067c19 */ /* 0x000fe20008001207 */
[----:B------:R-:W-:Y:S01]  /*93c0*/  ULDC UR5, c[0x0][0x638] ;  /* 0x00018e0000057ab9 */ /* 0x000fe20000000800 */
[----:B------:R-:W-:Y:S01]  /*93d0*/  LOP3.LUT R21, R21, UR17, RZ, 0xc0, !PT ;  /* 0x0000001115157c12 */ /* 0x000fe2000f8ec0ff */
[----:B---3--:R-:W-:Y:S01]  /*93e0*/  @P4 IMAD R18, R22, R24, R5 ;  /* 0x0000001816124224 */ /* 0x008fe200078e0205 */
[----:B------:R-:W-:Y:S01]  /*93f0*/  LOP3.LUT R7, R19, UR4, RZ, 0xc0, !PT ;  /* 0x0000000413077c12 */ /* 0x000fe2000f8ec0ff */
[----:B------:R-:W-:Y:S01]  /*9400*/  IMAD.MOV R5, RZ, RZ, -R6 ;  /* 0x000000ffff057224 */ /* 0x000fe200078e0a06 */
[----:B------:R-:W-:Y:S01]  /*9410*/  ULDC UR6, c[0x0][0x610] ;  /* 0x0001840000067ab9 */ /* 0x000fe20000000800 */
[----:B------:R-:W-:Y:S02]  /*9420*/  IMAD R21, R6, UR18, R21 ;  /* 0x0000001206157c24 */ /* 0x000fe4000f8e0215 */
[----:B------:R-:W-:Y:S01]  /*9430*/  IMAD R20, R5, UR5, R20 ;  /* 0x0000000505147c24 */ /* 0x000fe2000f8e0214 */
[----:B------:R-:W-:Y:S01]  /*9440*/  ULDC UR5, c[0x0][0x600] ;  /* 0x0001800000057ab9 */ /* 0x000fe20000000800 */
[----:B------:R-:W-:-:S02]  /*9450*/  IMAD R18, R21, UR6, R18 ;  /* 0x0000000615127c24 */ /* 0x000fc4000f8e0212 */
[----:B------:R-:W-:Y:S02]  /*9460*/  IMAD R7, R20, UR5, R7 ;  /* 0x0000000514077c24 */ /* 0x000fe4000f8e0207 */
[----:B------:R-:W-:-:S03]  /*9470*/  IMAD.MOV.U32 R6, RZ, RZ, 0x1 ;  /* 0x00000001ff067424 */ /* 0x000fc600078e00ff */
[----:B------:R-:W-:Y:S02]  /*9480*/  SEL R5, R7, R18, !P4 ;  /* 0x0000001207057207 */ /* 0x000fe40006000000 */
[----:B------:R-:W-:-:S07]  /*9490*/  SEL R18, R18, R7, !P4 ;  /* 0x0000000712127207 */ /* 0x000fce0006000000 */
.L_x_181:
[----:B------:R-:W-:Y:S05]  /*94a0*/  BSYNC B1 ;  /* 0x0000000000017941 */ /* 0x000fea0003800000 */
.L_x_180:
[----:B------:R-:W-:-:S13]  /*94b0*/  LOP3.LUT P0, RZ, R6, 0xff, RZ, 0xc0, !PT ;  /* 0x000000ff06ff7812 */ /* 0x000fda000780c0ff */
[----:B------:R-:W-:Y:S05]  /*94c0*/  @P0 BRA `(.L_x_184) ;  /* 0xfffffff400400947 */ /* 0x000fea000383ffff */
[----:B------:R-:W-:Y:S05]  /*94d0*/  BSYNC B0 ;  /* 0x0000000000007941 */ /* 0x000fea0003800000 */
.L_x_173:
[----:B------:R-:W-:-:S03]  /*94e0*/  UMOV UR5, 0xffffffff ;  /* 0xffffffff00057882 */ /* 0x000fc60000000000 */
[----:B------:R-:W-:Y:S05]  /*94f0*/  BRA.DIV UR5, `(.L_x_185) ;  /* 0x00000006051c7947 */ /* 0x000fea000b800000 */
[----:B------:R-:W-:-:S13]  /*9500*/  ELECT P0, URZ, PT ;  /* 0x00000000003f782f */ /* 0x000fda0003800000 */
.L_x_199:
[----:B------:R-:W-:Y:S04]  /*9510*/  BSSY B0, `(.L_x_186) ;  /* 0x000002b000007945 */ /* 0x000fe80003800000 */
[----:B------:R-:W-:Y:S05]  /*9520*/  @!P0 BRA `(.L_x_187) ;  /* 0x0000000000a48947 */ /* 0x000fea0003800000 */
[----:B------:R-:W-:-:S04]  /*9530*/  LOP3.LUT R4, R4, 0x2, RZ, 0xfc, !PT ;  /* 0x0000000204047812 */ /* 0x000fc800078efcff */
[----:B------:R-:W-:-:S13]  /*9540*/  ISETP.NE.AND P0, PT, R4, 0x3, PT ;  /* 0x000000030400780c */ /* 0x000fda0003f05270 */
[----:B------:R-:W-:Y:S05]  /*9550*/  @!P0 BRA `(.L_x_188) ;  /* 0x0000000000048947 */ /* 0x000fea0003800000 */
[----:B------:R-:W-:Y:S01]  /*9560*/  BPT.TRAP 0x1 ;  /* 0x000000040000795c */ /* 0x000fe20000300000 */
.L_x_188:
[----:B------:R-:W0:Y:S01]  /*9570*/  S2R R3, SR_CgaCtaId ;  /* 0x0000000000037919 */ /* 0x000e220000008800 */
[----:B------:R-:W-:Y:S02]  /*9580*/  MOV R0, 0x400 ;  /* 0x0000040000007802 */ /* 0x000fe40000000f00 */
[----:B------:R-:W-:Y:S02]  /*9590*/  SHF.L.U32 R2, R15, 0x1f, RZ ;  /* 0x0000001f0f027819 */ /* 0x000fe400000006ff */
[----:B0-----:R-:W-:-:S05]  /*95a0*/  LEA R3, R3, R0, 0x18 ;  /* 0x0000000003037211 */ /* 0x001fca00078ec0ff */
[----:B------:R-:W-:-:S04]  /*95b0*/  VIADD R3, R3, 0x20 ;  /* 0x0000002003037836 */ /* 0x000fc80000000000 */
[C---:B------:R-:W-:Y:S02]  /*95c0*/  IMAD R5, R14.reuse, 0x8, R3 ;  /* 0x000000080e057824 */ /* 0x040fe400078e0203 */
[----:B------:R-:W-:Y:S02]  /*95d0*/  VIADD R14, R14, 0x1 ;  /* 0x000000010e0e7836 */ /* 0x000fe40000000000 */
[----:B------:R-:W0:Y:S03]  /*95e0*/  SYNCS.PHASECHK.TRANS64.TRYWAIT P0, [R5+URZ], R2 ;  /* 0x00000002050075a7 */ /* 0x000e26000800017f */
[----:B------:R-:W-:-:S04]  /*95f0*/  ISETP.NE.AND P1, PT, R14, 0x4, PT ;  /* 0x000000040e00780c */ /* 0x000fc80003f25270 */
[----:B------:R-:W-:Y:S02]  /*9600*/  SEL R0, RZ, 0x1, P1 ;  /* 0x00000001ff007807 */ /* 0x000fe40000800000 */
[----:B------:R-:W-:Y:S02]  /*9610*/  SEL R14, R14, RZ, P1 ;  /* 0x000000ff0e0e7207 */ /* 0x000fe40000800000 */
[----:B------:R-:W-:-:S03]  /*9620*/  LOP3.LUT R15, R15, R0, RZ, 0x3c, !PT ;  /* 0x000000000f0f7212 */ /* 0x000fc600078e3cff */
[----:B------:R-:W-:Y:S01]  /*9630*/  IMAD R7, R14, 0x8, R3 ;  /* 0x000000080e077824 */ /* 0x000fe200078e0203 */
[----:B------:R-:W-:Y:S01]  /*9640*/  SHF.L.U32 R4, R15, 0x1f, RZ ;  /* 0x0000001f0f047819 */ /* 0x000fe200000006ff */
[----:B0-----:R-:W-:Y:S06]  /*9650*/  @!P0 BRA `(.L_x_189) ;  /* 0x0000000000e48947 */ /* 0x001fec0003800000 */
.L_x_200:
[----:B------:R-:W1:Y:S01]  /*9660*/  SYNCS.PHASECHK.TRANS64.TRYWAIT P0, [R7+URZ], R4 ;  /* 0x00000004070075a7 */ /* 0x000e62000800017f */
[----:B------:R-:W-:-:S05]  /*9670*/  VIADD R0, R14, 0x1 ;  /* 0x000000010e007836 */ /* 0x000fca0000000000 */
[----:B------:R-:W-:-:S04]  /*9680*/  ISETP.NE.AND P1, PT, R0, 0x4, PT ;  /* 0x000000040000780c */ /* 0x000fc80003f25270 */
[----:B0-----:R-:W-:Y:S02]  /*9690*/  SEL R2, RZ, 0x1, P1 ;  /* 0x00000001ff027807 */ /* 0x001fe40000800000 */
[----:B------:R-:W-:Y:S02]  /*96a0*/  SEL R0, R0, RZ, P1 ;  /* 0x000000ff00007207 */ /* 0x000fe40000800000 */
[----:B------:R-:W-:-:S03]  /*96b0*/  LOP3.LUT R15, R15, R2, RZ, 0x3c, !PT ;  /* 0x000000020f0f7212 */ /* 0x000fc600078e3cff */
[----:B------:R-:W-:Y:S01]  /*96c0*/  IMAD R6, R0, 0x8, R3 ;  /* 0x0000000800067824 */ /* 0x000fe200078e0203 */
[----:B------:R-:W-:Y:S01]  /*96d0*/  SHF.L.U32 R5, R15, 0x1f, RZ ;  /* 0x0000001f0f057819 */ /* 0x000fe200000006ff */
[----:B-1----:R-:W-:Y:S06]  /*96e0*/  @!P0 BRA `(.L_x_190) ;  /* 0x0000000000d48947 */ /* 0x002fec0003800000 */
.L_x_201:
[----:B------:R-:W1:Y:S01]  /*96f0*/  SYNCS.PHASECHK.TRANS64.TRYWAIT P0, [R6+URZ], R5 ;  /* 0x00000005060075a7 */ /* 0x000e62000800017f */
[----:B------:R-:W-:-:S05]  /*9700*/  VIADD R0, R0, 0x1 ;  /* 0x0000000100007836 */ /* 0x000fca0000000000 */
[----:B------:R-:W-:-:S04]  /*9710*/  ISETP.NE.AND P1, PT, R0, 0x4, PT ;  /* 0x000000040000780c */ /* 0x000fc80003f25270 */
[----:B------:R-:W-:Y:S02]  /*9720*/  SEL R2, RZ, 0x1, P1 ;  /* 0x00000001ff027807 */ /* 0x000fe40000800000 */
[----:B------:R-:W-:Y:S02]  /*9730*/  SEL R0, R0, RZ, P1 ;  /* 0x000000ff00007207 */ /* 0x000fe40000800000 */
[----:B------:R-:W-:Y:S01]  /*9740*/  LOP3.LUT R2, R15, R2, RZ, 0x3c, !PT ;  /* 0x000000020f027212 */ /* 0x000fe200078e3cff */
[----:B-1----:R-:W-:Y:S06]  /*9750*/  @!P0 BRA `(.L_x_191) ;  /* 0x0000000000cc8947 */ /* 0x002fec0003800000 */
.L_x_202:
[----:B------:R-:W-:Y:S01]  /*9760*/  IMAD R3, R0, 0x8, R3 ;  /* 0x0000000800037824 */ /* 0x000fe200078e0203 */
[----:B------:R-:W-:-:S07]  /*9770*/  SHF.L.U32 R0, R2, 0x1f, RZ ;  /* 0x0000001f02007819 */ /* 0x000fce00000006ff */
.L_x_192:
[----:B--2---:R2:W3:Y:S02]  /*9780*/  SYNCS.PHASECHK.TRANS64.TRYWAIT P0, [R3+URZ], R0 ;  /* 0x00000000030075a7 */ /* 0x0044e4000800017f */
[----:B---3--:R-:W-:Y:S05]  /*9790*/  @!P0 NANOSLEEP.SYNCS 0x989680 ;  /* 0x009896800000895d */ /* 0x008fea0003900000 */
[----:B------:R-:W3:Y:S02]  /*97a0*/  @!P0 SYNCS.PHASECHK.TRANS64 P0, [R3+URZ], R0 ;  /* 0x00000000030085a7 */ /* 0x000ee4000800007f */
[----:B---3--:R-:W-:Y:S05]  /*97b0*/  @!P0 BRA `(.L_x_192) ;  /* 0xfffffffc00f08947 */ /* 0x008fea000383ffff */
.L_x_187:
[----:B------:R-:W-:Y:S05]  /*97c0*/  BSYNC B0 ;  /* 0x0000000000007941 */ /* 0x000fea0003800000 */
.L_x_186:
[----:B------:R-:W-:Y:S05]  /*97d0*/  EXIT ;  /* 0x000000000000794d */ /* 0x000fea0003800000 */
.L_x_21:
[----:B-1----:R-:W-:-:S04]  /*97e0*/  IMAD.U32 R12, RZ, RZ, UR6 ;  /* 0x00000006ff0c7e24 */ /* 0x002fc8000f8e00ff */
[----:B------:R1:W4:Y:S03]  /*97f0*/  SYNCS.PHASECHK.TRANS64.TRYWAIT P1, [R12+URZ], R11 ;  /* 0x0000000b0c0075a7 */ /* 0x000326000802017f */
[----:B----4-:R-:W-:Y:S05]  /*9800*/  @!P1 NANOSLEEP.SYNCS 0x989680 ;  /* 0x009896800000995d */ /* 0x010fea0003900000 */
[----:B------:R-:W4:Y:S02]  /*9810*/  @!P1 SYNCS.PHASECHK.TRANS64 P1, [R12+URZ], R11 ;  /* 0x0000000b0c0095a7 */ /* 0x000f24000802007f */
[----:B----4-:R-:W-:Y:S05]  /*9820*/  @!P1 BRA `(.L_x_21) ;  /* 0xfffffffc00ec9947 */ /* 0x010fea000383ffff */
[----:B------:R-:W-:Y:S05]  /*9830*/  BRA `(.L_x_20) ;  /* 0xffffff7c00cc7947 */ /* 0x000fea000383ffff */
.L_x_27:
[----:B-1----:R-:W-:-:S04]  /*9840*/  IMAD.U32 R14, RZ, RZ, UR13 ;  /* 0x0000000dff0e7e24 */ /* 0x002fc8000f8e00ff */
[----:B------:R1:W4:Y:S03]  /*9850*/  SYNCS.PHASECHK.TRANS64.TRYWAIT P1, [R14+URZ], R13 ;  /* 0x0000000d0e0075a7 */ /* 0x000326000802017f */
[----:B----4-:R-:W-:Y:S05]  /*9860*/  @!P1 NANOSLEEP.SYNCS 0x989680 ;  /* 0x009896800000995d */ /* 0x010fea0003900000 */
[----:B------:R-:W4:Y:S02]  /*9870*/  @!P1 SYNCS.PHASECHK.TRANS64 P1, [R14+URZ], R13 ;  /* 0x0000000d0e0095a7 */ /* 0x000f24000802007f */
[----:B----4-:R-:W-:Y:S05]  /*9880*/  @!P1 BRA `(.L_x_27) ;  /* 0xfffffffc00ec9947 */ /* 0x010fea000383ffff */
[----:B------:R-:W-:Y:S05]  /*9890*/  BRA `(.L_x_26) ;  /* 0xffffff88007c7947 */ /* 0x000fea000383ffff */
.L_x_174:
[----:B------:R-:W-:Y:S01]  /*98a0*/  BSSY B1, `(.L_x_193) ;  /* 0x0000006000017945 */ /* 0x000fe20003800000 */
[----:B------:R-:W-:-:S07]  /*98b0*/  IMAD.MOV.U32 R6, RZ, RZ, -0x1 ;  /* 0xffffffffff067424 */ /* 0x000fce00078e00ff */
[----:B------:R-:W-:Y:S05]  /*98c0*/  WARPSYNC.COLLECTIVE R6, `(.L_x_194) ;  /* 0x00000000060c7348 */ /* 0x000fea0003c00000 */
[----:B------:R-:W-:Y:S02]  /*98d0*/  ELECT P0, UR62, PT ;  /* 0x00000000003e782f */ /* 0x000fe40003800000 */
[----:B------:R-:W-:Y:S01]  /*98e0*/  MOV R6, UR62 ;  /* 0x0000003e00067c02 */ /* 0x000fe20008000f00 */
[----:B------:R-:W-:Y:S10]  /*98f0*/  ENDCOLLECTIVE ;  /* 0x000000000000791b */ /* 0x000ff40003800000 */
.L_x_194:
[----:B------:R-:W-:Y:S05]  /*9900*/  BSYNC B1 ;  /* 0x0000000000017941 */ /* 0x000fea0003800000 */
.L_x_193:
[----:B------:R-:W-:Y:S05]  /*9910*/  BRA `(.L_x_195) ;  /* 0xfffffff000387947 */ /* 0x000fea000383ffff */
.L_x_177:
[----:B0-----:R0:W1:Y:S02]  /*9920*/  SYNCS.PHASECHK.TRANS64.TRYWAIT P0, [R20+URZ+0x20], R7 ;  /* 0x00002007140075a7 */ /* 0x001064000800017f */
[----:B-1----:R-:W-:Y:S05]  /*9930*/  @!P0 NANOSLEEP.SYNCS 0x989680 ;  /* 0x009896800000895d */ /* 0x002fea0003900000 */
[----:B------:R-:W1:Y:S02]  /*9940*/  @!P0 SYNCS.PHASECHK.TRANS64 P0, [R20+URZ+0x20], R7 ;  /* 0x00002007140085a7 */ /* 0x000e64000800007f */
[----:B-1----:R-:W-:Y:S05]  /*9950*/  @!P0 BRA `(.L_x_177) ;  /* 0xfffffffc00f08947 */ /* 0x002fea000383ffff */
[----:B------:R-:W-:Y:S05]  /*9960*/  BRA `(.L_x_196) ;  /* 0xfffffff000787947 */ /* 0x000fea000383ffff */
.L_x_185:
[----:B------:R-:W-:Y:S01]  /*9970*/  BSSY B0, `(.L_x_197) ;  /* 0x0000006000007945 */ /* 0x000fe20003800000 */
[----:B------:R-:W-:-:S07]  /*9980*/  IMAD.MOV.U32 R6, RZ, RZ, -0x1 ;  /* 0xffffffffff067424 */ /* 0x000fce00078e00ff */
[----:B------:R-:W-:Y:S05]  /*9990*/  WARPSYNC.COLLECTIVE R6, `(.L_x_198) ;  /* 0x00000000060c7348 */ /* 0x000fea0003c00000 */
[----:B------:R-:W-:Y:S02]  /*99a0*/  ELECT P0, UR62, PT ;  /* 0x00000000003e782f */ /* 0x000fe40003800000 */
[----:B------:R-:W-:Y:S01]  /*99b0*/  MOV R6, UR62 ;  /* 0x0000003e00067c02 */ /* 0x000fe20008000f00 */
[----:B------:R-:W-:Y:S10]  /*99c0*/  ENDCOLLECTIVE ;  /* 0x000000000000791b */ /* 0x000ff40003800000 */
.L_x_198:
[----:B------:R-:W-:Y:S05]  /*99d0*/  BSYNC B0 ;  /* 0x0000000000007941 */ /* 0x000fea0003800000 */
.L_x_197:
[----:B------:R-:W-:Y:S05]  /*99e0*/  BRA `(.L_x_199) ;  /* 0xfffffff800c87947 */ /* 0x000fea000383ffff */
.L_x_189:
[----:B0-----:R0:W1:Y:S02]  /*99f0*/  SYNCS.PHASECHK.TRANS64.TRYWAIT P0, [R5+URZ], R2 ;  /* 0x00000002050075a7 */ /* 0x001064000800017f */
[----:B-1----:R-:W-:Y:S05]  /*9a00*/  @!P0 NANOSLEEP.SYNCS 0x989680 ;  /* 0x009896800000895d */ /* 0x002fea0003900000 */
[----:B------:R-:W1:Y:S02]  /*9a10*/  @!P0 SYNCS.PHASECHK.TRANS64 P0, [R5+URZ], R2 ;  /* 0x00000002050085a7 */ /* 0x000e64000800007f */
[----:B-1----:R-:W-:Y:S05]  /*9a20*/  @!P0 BRA `(.L_x_189) ;  /* 0xfffffffc00f08947 */ /* 0x002fea000383ffff */
[----:B------:R-:W-:Y:S05]  /*9a30*/  BRA `(.L_x_200) ;  /* 0xfffffffc00087947 */ /* 0x000fea000383ffff */
.L_x_190:
[----:B0-----:R0:W1:Y:S02]  /*9a40*/  SYNCS.PHASECHK.TRANS64.TRYWAIT P0, [R7+URZ], R4 ;  /* 0x00000004070075a7 */ /* 0x001064000800017f */
[----:B-1----:R-:W-:Y:S05]  /*9a50*/  @!P0 NANOSLEEP.SYNCS 0x989680 ;  /* 0x009896800000895d */ /* 0x002fea0003900000 */
[----:B------:R-:W1:Y:S02]  /*9a60*/  @!P0 SYNCS.PHASECHK.TRANS64 P0, [R7+URZ], R4 ;  /* 0x00000004070085a7 */ /* 0x000e64000800007f */
[----:B-1----:R-:W-:Y:S05]  /*9a70*/  @!P0 BRA `(.L_x_190) ;  /* 0xfffffffc00f08947 */ /* 0x002fea000383ffff */
[----:B------:R-:W-:Y:S05]  /*9a80*/  BRA `(.L_x_201) ;  /* 0xfffffffc00187947 */ /* 0x000fea000383ffff */
.L_x_191:
[----:B-1----:R1:W2:Y:S02]  /*9a90*/  SYNCS.PHASECHK.TRANS64.TRYWAIT P0, [R6+URZ], R5 ;  /* 0x00000005060075a7 */ /* 0x0022a4000800017f */
[----:B--2---:R-:W-:Y:S05]  /*9aa0*/  @!P0 NANOSLEEP.SYNCS 0x989680 ;  /* 0x009896800000895d */ /* 0x004fea0003900000 */
[----:B------:R-:W2:Y:S02]  /*9ab0*/  @!P0 SYNCS.PHASECHK.TRANS64 P0, [R6+URZ], R5 ;  /* 0x00000005060085a7 */ /* 0x000ea4000800007f */
[----:B--2---:R-:W-:Y:S05]  /*9ac0*/  @!P0 BRA `(.L_x_191) ;  /* 0xfffffffc00f08947 */ /* 0x004fea000383ffff */
[----:B------:R-:W-:Y:S05]  /*9ad0*/  BRA `(.L_x_202) ;  /* 0xfffffffc00207947 */ /* 0x000fea000383ffff */
.L_x_203:
[----:B------:R-:W-:-:S00]  /*9ae0*/  BRA `(.L_x_203) ;  /* 0xfffffffc00fc7947 */ /* 0x000fc0000383ffff */
[----:B------:R-:W-:-:S00]  /*9af0*/  NOP ;  /* 0x0000000000007918 */ /* 0x000fc00000000000 */
        /* <DEDUP_REMOVED lines=8> */
.L_x_204:


//--------------------- .nv.shared._ZN7cutlass13device_kernelINS_4gemm6kernel13GemmUniversalIN4cute5tupleIJiiiiEEENS1_10collective13CollectiveMmaINS1_37MainloopSm90TmaGmmaWarpSpecializedFP8ILi4ENS5_IJNS4_1CILi1EEENSA_ILi2EEESB_EEENS1_35KernelTmaWarpSpecializedCooperativeEEENS5_IJNSA_ILi256EEENSA_ILi64EEENSA_ILi128EEEEEENS_12float_e4m3_tENS5_IJlSB_lEEESK_SL_NS4_8TiledMMAINS4_8MMA_AtomIJNS4_4SM904GMMA30MMA_64x64x32_F32E4M3E4M3_SS_TNILNSP_7ScaleInE1ELSR_1EEEEEENS4_6LayoutINS5_IJSC_SB_SB_EEENS5_IJSB_NSA_ILi0EEESW_EEEEENS5_IJNS4_10UnderscoreESZ_SZ_EEEEENS4_23SM90_TMA_LOAD_MULTICASTENS4_14ComposedLayoutINS4_7SwizzleILi3ELi4ELi3EEENS4_18smem_ptr_flag_bitsILi8EEENSU_INS5_IJNSA_ILi8EEESI_EEENS5_IJSI_SB_EEEEEEEvNS4_8identityENS4_13SM90_TMA_LOADES1C_vS1D_EENS_8epilogue10collective6detail29Sm90TmaWarpSpecializedAdapterINS1H_15DefaultEpilogueISK_SL_SL_NS1G_6thread17LinearCombinationISK_Li1EffLNS1L_9ScaleType4KindE0ELNS_15FloatRoundStyleE2ESK_EENS1_15EpilogueDefaultEEEEEvvEEEEvNT_6ParamsE --------------------------
	.section	.nv.shared._ZN7cutlass13device_kernelINS_4gemm6kernel13GemmUniversalIN4cute5tupleIJiiiiEEENS1_10collective13CollectiveMmaINS1_37MainloopSm90TmaGmmaWarpSpecializedFP8ILi4ENS5_IJNS4_1CILi1EEENSA_ILi2EEESB_EEENS1_35KernelTmaWarpSpecializedCooperativeEEENS5_IJNSA_ILi256EEENSA_ILi64EEENSA_ILi128EEEEEENS_12float_e4m3_tENS5_IJlSB_lEEESK_SL_NS4_8TiledMMAINS4_8MMA_AtomIJNS4_4SM904GMMA30MMA_64x64x32_F32E4M3E4M3_SS_TNILNSP_7ScaleInE1ELSR_1EEEEEENS4_6LayoutINS5_IJSC_SB_SB_EEENS5_IJSB_NSA_ILi0EEESW_EEEEENS5_IJNS4_10UnderscoreESZ_SZ_EEEEENS4_23SM90_TMA_LOAD_MULTICASTENS4_14ComposedLayoutINS4_7SwizzleILi3ELi4ELi3EEENS4_18smem_ptr_flag_bitsILi8EEENSU_INS5_IJNSA_ILi8EEESI_EEENS5_IJSI_SB_EEEEEEEvNS4_8identityENS4_13SM90_TMA_LOADES1C_vS1D_EENS_8epilogue10collective6detail29Sm90TmaWarpSpecializedAdapterINS1H_15DefaultEpilogueISK_SL_SL_NS1G_6thread17LinearCombinationISK_Li1EffLNS1L_9ScaleType4KindE0ELNS_15FloatRoundStyleE2ESK_EENS1_15EpilogueDefaultEEEEEvvEEEEvNT_6ParamsE,"aw",@nobits
	.sectionflags	@""
	.align	16
	.zero		1024


//--------------------- .nv.shared.reserved.0     --------------------------
	.section	.nv.shared.reserved.0,"aw",@nobits
	.weak		__nv_reservedSMEM_offset_0_alias
	.size		__nv_reservedSMEM_offset_0_alias, 0, 0
	.other		__nv_reservedSMEM_offset_0_alias,@"STO_CUDA_RESERVED_SHARED STV_DEFAULT"
__nv_reservedSMEM_offset_0_alias:
	.zero		0


//--------------------- .nv.global                --------------------------
	.section	.nv.global,"aw",@nobits
.nv.global:
	.type		_ZN39_INTERNAL_187b9496_4_k_cu_b0ef0b32_44664cute1_E,@object
	.size		_ZN39_INTERNAL_187b9496_4_k_cu_b0ef0b32_44664cute1_E,(_ZN39_INTERNAL_187b9496_4_k_cu_b0ef0b32_44664cuda3std3__45__cpo6cbeginE - _ZN39_INTERNAL_187b9496_4_k_cu_b0ef0b32_44664cute1_E)
_ZN39_INTERNAL_187b9496_4_k_cu_b0ef0b32_44664cute1_E:
	.zero		1
	.type		_ZN39_INTERNAL_187b9496_4_k_cu_b0ef0b32_44664cuda3std3__45__cpo6cbeginE,@object
	.size		_ZN39_INTERNAL_187b9496_4_k_cu_b0ef0b32_44664cuda3std3__45__cpo6cbeginE,(_ZN39_INTERNAL_187b9496_4_k_cu_b0ef0b32_44664cuda3std3__48in_placeE - _ZN39_INTERNAL_187b9496_4_k_cu_b0ef0b32_44664cuda3std3__45__cpo6cbeginE)
_ZN39_INTERNAL_187b9496_4_k_cu_b0ef0b32_44664cuda3std3__45__cpo6cbeginE:
	.zero		1
	.type		_ZN39_INTERNAL_187b9496_4_k_cu_b0ef0b32_44664cuda3std3__48in_placeE,@object
	.size		_ZN39_INTERNAL_187b9496_4_k_cu_b0ef0b32_44664cuda3std3__48in_placeE,(_ZN39_INTERNAL_187b9496_4_k_cu_b0ef0b32_44664cuda3std6ranges3__45__cpo9iter_moveE - _ZN39_INTERNAL_187b9496_4_k_cu_b0ef0b32_44664cuda3std3__48in_placeE)
_ZN39_INTERNAL_187b9496_4_k_cu_b0ef0b32_44664cuda3std3__48in_placeE:
	.zero		1
	.type		_ZN39_INTERNAL_187b9496_4_k_cu_b0ef0b32_44664cuda3std6ranges3__45__cpo9iter_moveE,@object
	.size		_ZN39_INTERNAL_187b9496_4_k_cu_b0ef0b32_44664cuda3std6ranges3__45__cpo9iter_moveE,(_ZN39_INTERNAL_187b9496_4_k_cu_b0ef0b32_44664cuda3std3__45__cpo5beginE - _ZN39_INTERNAL_187b9496_4_k_cu_b0ef0b32_44664cuda3std6ranges3__45__cpo9iter_moveE)
_ZN39_INTERNAL_187b9496_4_k_cu_b0ef0b32_44664cuda3std6ranges3__45__cpo9iter_moveE:
	.zero		1
	.type		_ZN39_INTERNAL_187b9496_4_k_cu_b0ef0b32_44664cuda3std3__45__cpo5beginE,@object
	.size		_ZN39_INTERNAL_187b9496_4_k_cu_b0ef0b32_44664cuda3std3__45__cpo5beginE,(_ZN39_INTERNAL_187b9496_4_k_cu_b0ef0b32_44664cuda3std3__441_GLOBAL__N__187b9496_4_k_cu_b0ef0b32_44666ignoreE - _ZN39_INTERNAL_187b9496_4_k_cu_b0ef0b32_44664cuda3std3__45__cpo5beginE)
_ZN39_INTERNAL_187b9496_4_k_cu_b0ef0b32_44664cuda3std3__45__cpo5beginE:
	.zero		1
	.type		_ZN39_INTERNAL_187b9496_4_k_cu_b0ef0b32_44664cuda3std3__441_GLOBAL__N__187b9496_4_k_cu_b0ef0b32_44666ignoreE,@object
	.size		_ZN39_INTERNAL_187b9496_4_k_cu_b0ef0b32_44664cuda3std3__441_GLOBAL__N__187b9496_4_k_cu_b0ef0b32_44666ignoreE,(_ZN39_INTERNAL_187b9496_4_k_cu_b0ef0b32_44664cute7productE - _ZN39_INTERNAL_187b9496_4_k_cu_b0ef0b32_44664cuda3std3__441_GLOBAL__N__187b9496_4_k_cu_b0ef0b32_44666ignoreE)
_ZN39_INTERNAL_187b9496_4_k_cu_b0ef0b32_44664cuda3std3__441_GLOBAL__N__187b9496_4_k_cu_b0ef0b32_44666ignoreE:
	.zero		1
	.type		_ZN39_INTERNAL_187b9496_4_k_cu_b0ef0b32_44664cute7productE,@object
	.size		_ZN39_INTERNAL_187b9496_4_k_cu_b0ef0b32_44664cute7productE,(_ZN39_INTERNAL_187b9496_4_k_cu_b0ef0b32_44664cuda3std3__45__cpo3endE - _ZN39_INTERNAL_187b9496_4_k_cu_b0ef0b32_44664cute7productE)
_ZN39_INTERNAL_187b9496_4_k_cu_b0ef0b32_44664cute7productE:
	.zero		1
	.type		_ZN39_INTERNAL_187b9496_4_k_cu_b0ef0b32_44664cuda3std3__45__cpo3endE,@object
	.size		_ZN39_INTERNAL_187b9496_4_k_cu_b0ef0b32_44664cuda3std3__45__cpo3endE,(_ZN39_INTERNAL_187b9496_4_k_cu_b0ef0b32_44664cuda3std3__419piecewise_constructE - _ZN39_INTERNAL_187b9496_4_k_cu_b0ef0b32_44664cuda3std3__45__cpo3endE)
_ZN39_INTERNAL_187b9496_4_k_cu_b0ef0b32_44664cuda3std3__45__cpo3endE:
	.zero		1
	.type		_ZN39_INTERNAL_187b9496_4_k_cu_b0ef0b32_44664cuda3std3__419piecewise_constructE,@object
	.size		_ZN39_INTERNAL_187b9496_4_k_cu_b0ef0b32_44664cuda3std3__419piecewise_constructE,(_ZN39_INTERNAL_187b9496_4_k_cu_b0ef0b32_44664cuda3std3__45__cpo4cendE - _ZN39_INTERNAL_187b9496_4_k_cu_b0ef0b32_44664cuda3std3__419piecewise_constructE)
_ZN39_INTERNAL_187b9496_4_k_cu_b0ef0b32_44664cuda3std3__419piecewise_constructE:
	.zero		1
	.type		_ZN39_INTERNAL_187b9496_4_k_cu_b0ef0b32_44664cuda3std3__45__cpo4cendE,@object
	.size		_ZN39_INTERNAL_187b9496_4_k_cu_b0ef0b32_44664cuda3std3__45__cpo4cendE,(_ZN39_INTERNAL_187b9496_4_k_cu_b0ef0b32_44664cuda3std6ranges3__45__cpo4swapE - _ZN39_INTERNAL_187b9496_4_k_cu_b0ef0b32_44664cuda3std3__45__cpo4cendE)
_ZN39_INTERNAL_187b9496_4_k_cu_b0ef0b32_44664cuda3std3__45__cpo4cendE:
	.zero		1
	.type		_ZN39_INTERNAL_187b9496_4_k_cu_b0ef0b32_44664cuda3std6ranges3__45__cpo4swapE,@object
	.size		_ZN39_INTERNAL_187b9496_4_k_cu_b0ef0b32_44664cuda3std6ranges3__45__cpo4swapE,(.L_7 - _ZN39_INTERNAL_187b9496_4_k_cu_b0ef0b32_44664cuda3std6ranges3__45__cpo4swapE)
_ZN39_INTERNAL_187b9496_4_k_cu_b0ef0b32_44664cuda3std6ranges3__45__cpo4swapE:
	.zero		1
.L_7:


//--------------------- .nv.constant0._ZN7cutlass13device_kernelINS_4gemm6kernel13GemmUniversalIN4cute5tupleIJiiiiEEENS1_10collective13CollectiveMmaINS1_37MainloopSm90TmaGmmaWarpSpecializedFP8ILi4ENS5_IJNS4_1CILi1EEENSA_ILi2EEESB_EEENS1_35KernelTmaWarpSpecializedCooperativeEEENS5_IJNSA_ILi256EEENSA_ILi64EEENSA_ILi128EEEEEENS_12float_e4m3_tENS5_IJlSB_lEEESK_SL_NS4_8TiledMMAINS4_8MMA_AtomIJNS4_4SM904GMMA30MMA_64x64x32_F32E4M3E4M3_SS_TNILNSP_7ScaleInE1ELSR_1EEEEEENS4_6LayoutINS5_IJSC_SB_SB_EEENS5_IJSB_NSA_ILi0EEESW_EEEEENS5_IJNS4_10UnderscoreESZ_SZ_EEEEENS4_23SM90_TMA_LOAD_MULTICASTENS4_14ComposedLayoutINS4_7SwizzleILi3ELi4ELi3EEENS4_18smem_ptr_flag_bitsILi8EEENSU_INS5_IJNSA_ILi8EEESI_EEENS5_IJSI_SB_EEEEEEEvNS4_8identityENS4_13SM90_TMA_LOADES1C_vS1D_EENS_8epilogue10collective6detail29Sm90TmaWarpSpecializedAdapterINS1H_15DefaultEpilogueISK_SL_SL_NS1G_6thread17LinearCombinationISK_Li1EffLNS1L_9ScaleType4KindE0ELNS_15FloatRoundStyleE2ESK_EENS1_15EpilogueDefaultEEEEEvvEEEEvNT_6ParamsE --------------------------
	.section	.nv.constant0._ZN7cutlass13device_kernelINS_4gemm6kernel13GemmUniversalIN4cute5tupleIJiiiiEEENS1_10collective13CollectiveMmaINS1_37MainloopSm90TmaGmmaWarpSpecializedFP8ILi4ENS5_IJNS4_1CILi1EEENSA_ILi2EEESB_EEENS1_35KernelTmaWarpSpecializedCooperativeEEENS5_IJNSA_ILi256EEENSA_ILi64EEENSA_ILi128EEEEEENS_12float_e4m3_tENS5_IJlSB_lEEESK_SL_NS4_8TiledMMAINS4_8MMA_AtomIJNS4_4SM904GMMA30MMA_64x64x32_F32E4M3E4M3_SS_TNILNSP_7ScaleInE1ELSR_1EEEEEENS4_6LayoutINS5_IJSC_SB_SB_EEENS5_IJSB_NSA_ILi0EEESW_EEEEENS5_IJNS4_10UnderscoreESZ_SZ_EEEEENS4_23SM90_TMA_LOAD_MULTICASTENS4_14ComposedLayoutINS4_7SwizzleILi3ELi4ELi3EEENS4_18smem_ptr_flag_bitsILi8EEENSU_INS5_IJNSA_ILi8EEESI_EEENS5_IJSI_SB_EEEEEEEvNS4_8identityENS4_13SM90_TMA_LOADES1C_vS1D_EENS_8epilogue10collective6detail29Sm90TmaWarpSpecializedAdapterINS1H_15DefaultEpilogueISK_SL_SL_NS1G_6thread17LinearCombinationISK_Li1EffLNS1L_9ScaleType4KindE0ELNS_15FloatRoundStyleE2ESK_EENS1_15EpilogueDefaultEEEEEvvEEEEvNT_6ParamsE,"a",@progbits
	.sectionflags	@""
	.align	4
.nv.constant0._ZN7cutlass13device_kernelINS_4gemm6kernel13GemmUniversalIN4cute5tupleIJiiiiEEENS1_10collective13CollectiveMmaINS1_37MainloopSm90TmaGmmaWarpSpecializedFP8ILi4ENS5_IJNS4_1CILi1EEENSA_ILi2EEESB_EEENS1_35KernelTmaWarpSpecializedCooperativeEEENS5_IJNSA_ILi256EEENSA_ILi64EEENSA_ILi128EEEEEENS_12float_e4m3_tENS5_IJlSB_lEEESK_SL_NS4_8TiledMMAINS4_8MMA_AtomIJNS4_4SM904GMMA30MMA_64x64x32_F32E4M3E4M3_SS_TNILNSP_7ScaleInE1ELSR_1EEEEEENS4_6LayoutINS5_IJSC_SB_SB_EEENS5_IJSB_NSA_ILi0EEESW_EEEEENS5_IJNS4_10UnderscoreESZ_SZ_EEEEENS4_23SM90_TMA_LOAD_MULTICASTENS4_14ComposedLayoutINS4_7SwizzleILi3ELi4ELi3EEENS4_18smem_ptr_flag_bitsILi8EEENSU_INS5_IJNSA_ILi8EEESI_EEENS5_IJSI_SB_EEEEEEEvNS4_8identityENS4_13SM90_TMA_LOADES1C_vS1D_EENS_8epilogue10collective6detail29Sm90TmaWarpSpecializedAdapterINS1H_15DefaultEpilogueISK_SL_SL_NS1G_6thread17LinearCombinationISK_Li1EffLNS1L_9ScaleType4KindE0ELNS_15FloatRoundStyleE2ESK_EENS1_15EpilogueDefaultEEEEEvvEEEEvNT_6ParamsE:
	.zero		1664


//--------------------- SYMBOLS --------------------------

	.type		.nv.reservedSmem.offset0,@object
	.size		.nv.reservedSmem.offset0,0x4
